	.headerflags	@"EF_CUDA_TEXMODE_UNIFIED EF_CUDA_64BIT_ADDRESS EF_CUDA_SM86 EF_CUDA_VIRTUAL_SM(EF_CUDA_SM86)"
	.elftype	@"ET_EXEC"


//--------------------- .nv.info                  --------------------------
	.section	.nv.info,"",@"SHT_CUDA_INFO"
	.align	4


	//----- nvinfo : EIATTR_REGCOUNT
	.align		4
        /*0000*/ 	.byte	0x04, 0x2f
        /*0002*/ 	.short	(.L_1 - .L_0)
	.align		4
.L_0:
        /*0004*/ 	.word	index@(triton_mm)
        /*0008*/ 	.word	0x00000080


	//----- nvinfo : EIATTR_MAX_STACK_SIZE
	.align		4
.L_1:
        /*000c*/ 	.byte	0x04, 0x23
        /*000e*/ 	.short	(.L_3 - .L_2)
	.align		4
.L_2:
        /*0010*/ 	.word	index@(triton_mm)
        /*0014*/ 	.word	0x00000000


	//----- nvinfo : EIATTR_MIN_STACK_SIZE
	.align		4
.L_3:
        /*0018*/ 	.byte	0x04, 0x12
        /*001a*/ 	.short	(.L_5 - .L_4)
	.align		4
.L_4:
        /*001c*/ 	.word	index@(triton_mm)
        /*0020*/ 	.word	0x00000000


	//----- nvinfo : EIATTR_FRAME_SIZE
	.align		4
.L_5:
        /*0024*/ 	.byte	0x04, 0x11
        /*0026*/ 	.short	(.L_7 - .L_6)
	.align		4
.L_6:
        /*0028*/ 	.word	index@(triton_mm)
        /*002c*/ 	.word	0x00000000
.L_7:


//--------------------- .nv.info.triton_mm        --------------------------
	.section	.nv.info.triton_mm,"",@"SHT_CUDA_INFO"
	.align	4


	//----- nvinfo : EIATTR_CUDA_API_VERSION
	.align		4
        /*0000*/ 	.byte	0x04, 0x37
        /*0002*/ 	.short	(.L_9 - .L_8)
.L_8:
        /*0004*/ 	.word	0x0000007b


	//----- nvinfo : EIATTR_SW2861232_WAR
	.align		4
.L_9:
        /*0008*/ 	.byte	0x01, 0x35
	.zero		2


	//----- nvinfo : EIATTR_PARAM_CBANK
	.align		4
        /*000c*/ 	.byte	0x04, 0x0a
        /*000e*/ 	.short	(.L_11 - .L_10)
	.align		4
.L_10:
        /*0010*/ 	.word	index@(.nv.constant0.triton_mm)
        /*0014*/ 	.short	0x0160
        /*0016*/ 	.short	0x0024


	//----- nvinfo : EIATTR_CBANK_PARAM_SIZE
	.align		4
.L_11:
        /*0018*/ 	.byte	0x03, 0x19
        /*001a*/ 	.short	0x0024


	//----- nvinfo : EIATTR_KPARAM_INFO
	.align		4
        /*001c*/ 	.byte	0x04, 0x17
        /*001e*/ 	.short	(.L_13 - .L_12)
.L_12:
        /*0020*/ 	.word	0x00000000
        /*0024*/ 	.short	0x0004
        /*0026*/ 	.short	0x0020
        /*0028*/ 	.byte	0x00, 0xf0, 0x11, 0x00


	//----- nvinfo : EIATTR_KPARAM_INFO
	.align		4
.L_13:
        /*002c*/ 	.byte	0x04, 0x17
        /*002e*/ 	.short	(.L_15 - .L_14)
.L_14:
        /*0030*/ 	.word	0x00000000
        /*0034*/ 	.short	0x0003
        /*0036*/ 	.short	0x0018
        /*0038*/ 	.byte	0x00, 0xf0, 0x21, 0x00


	//----- nvinfo : EIATTR_KPARAM_INFO
	.align		4
.L_15:
        /*003c*/ 	.byte	0x04, 0x17
        /*003e*/ 	.short	(.L_17 - .L_16)
.L_16:
        /*0040*/ 	.word	0x00000000
        /*0044*/ 	.short	0x0002
        /*0046*/ 	.short	0x0010
        /*0048*/ 	.byte	0x00, 0xf0, 0x21, 0x00


	//----- nvinfo : EIATTR_KPARAM_INFO
	.align		4
.L_17:
        /*004c*/ 	.byte	0x04, 0x17
        /*004e*/ 	.short	(.L_19 - .L_18)
.L_18:
        /*0050*/ 	.word	0x00000000
        /*0054*/ 	.short	0x0001
        /*0056*/ 	.short	0x0008
        /*0058*/ 	.byte	0x00, 0xf0, 0x21, 0x00


	//----- nvinfo : EIATTR_KPARAM_INFO
	.align		4
.L_19:
        /*005c*/ 	.byte	0x04, 0x17
        /*005e*/ 	.short	(.L_21 - .L_20)
.L_20:
        /*0060*/ 	.word	0x00000000
        /*0064*/ 	.short	0x0000
        /*0066*/ 	.short	0x0000
        /*0068*/ 	.byte	0x00, 0xf0, 0x21, 0x00


	//----- nvinfo : EIATTR_MAXREG_COUNT
	.align		4
.L_21:
        /*006c*/ 	.byte	0x03, 0x1b
        /*006e*/ 	.short	0x00ff


	//----- nvinfo : EIATTR_EXIT_INSTR_OFFSETS
	.align		4
        /*0070*/ 	.byte	0x04, 0x1c
        /*0072*/ 	.short	(.L_23 - .L_22)


	//   ....[0]....
.L_22:
        /*0074*/ 	.word	0x00000040


	//   ....[1]....
        /*0078*/ 	.word	0x00005ea0


	//   ....[2]....
        /*007c*/ 	.word	0x00005ec0


	//----- nvinfo : EIATTR_MAX_THREADS
	.align		4
.L_23:
        /*0080*/ 	.byte	0x04, 0x05
        /*0082*/ 	.short	(.L_25 - .L_24)
.L_24:
        /*0084*/ 	.word	0x00000100
        /*0088*/ 	.word	0x00000001
        /*008c*/ 	.word	0x00000001
.L_25:


//--------------------- .nv.rel.action            --------------------------
	.section	.nv.rel.action,"",@"SHT_CUDA_RELOCINFO"
	.align	8
	.sectionentsize	8
        /*0000*/ 	.byte	0x73, 0x00, 0x00, 0x00, 0x00, 0x00, 0x00, 0x00, 0x00, 0x00, 0x00, 0x11, 0x25, 0x00, 0x05, 0x36


//--------------------- .nv.constant0.triton_mm   --------------------------
	.section	.nv.constant0.triton_mm,"a",@progbits
	.align	4
.nv.constant0.triton_mm:
	.zero		388


//--------------------- .text.triton_mm           --------------------------
	.section	.text.triton_mm,"ax",@progbits
	.sectionflags	@"SHF_BARRIERS=1"
	.sectioninfo	@"SHI_REGISTERS=128"
	.align	128
        .global         triton_mm
        .type           triton_mm,@function
        .size           triton_mm,(.L_x_3 - triton_mm)
        .other          triton_mm,@"STO_CUDA_ENTRY STV_DEFAULT"
triton_mm:
.text.triton_mm:
[----:B------:R-:W-:-:S02]  /*0000*/  MOV R1, c[0x0][0x28] ;  /* 0x00000a0000017a02 */ /* 0x000fc40000000f00 */
[----:B------:R-:W-:-:S05]  /*0010*/  MOV R0, c[0x0][0x180] ;  /* 0x0000600000007a02 */ /* 0x000fca0000000f00 */
[----:B------:R-:W-:-:S05]  /*0020*/  IMAD R2, R0, 0x1900, RZ ;  /* 0x0000190000027824 */ /* 0x000fca00078e02ff */
[----:B------:R-:W-:-:S13]  /*0030*/  ISETP.NE.AND P0, PT, R2, RZ, PT ;  /* 0x000000ff0200720c */ /* 0x000fda0003f05270 */
[----:B------:R-:W-:Y:S05]  /*0040*/  @!P0 EXIT ;  /* 0x000000000000894d */ /* 0x000fea0003800000 */
[----:B------:R-:W1:Y:S01]  /*0050*/  S2R R9, SR_CTAID.X ;  /* 0x0000000000097919 */ /* 0x000e620000002500 */
[----:B------:R-:W-:Y:S01]  /*0060*/  IMAD R0, R0, 0x32, RZ ;  /* 0x0000003200007824 */ /* 0x000fe200078e02ff */
[----:B------:R-:W-:Y:S01]  /*0070*/  MOV R25, 0x4 ;  /* 0x0000000400197802 */ /* 0x000fe20000000f00 */
[----:B------:R-:W-:Y:S01]  /*0080*/  ULDC.64 UR10, c[0x0][0x118] ;  /* 0x00004600000a7ab9 */ /* 0x000fe20000000a00 */
[----:B------:R-:W2:Y:S01]  /*0090*/  S2R R77, SR_TID.X ;  /* 0x00000000004d7919 */ /* 0x000ea20000002100 */
[----:B------:R-:W-:Y:S01]  /*00a0*/  MOV R82, 0xffffffe0 ;  /* 0xffffffe000527802 */ /* 0x000fe20000000f00 */
[----:B------:R-:W-:Y:S01]  /*00b0*/  CS2R R28, SRZ ;  /* 0x00000000001c7805 */ /* 0x000fe2000001ff00 */
[----:B------:R-:W-:Y:S01]  /*00c0*/  IADD3 R2, R0, 0x3f, RZ ;  /* 0x0000003f00027810 */ /* 0x000fe20007ffe0ff */
[----:B------:R-:W-:Y:S01]  /*00d0*/  CS2R R30, SRZ ;  /* 0x00000000001e7805 */ /* 0x000fe2000001ff00 */
[----:B------:R-:W-:Y:S01]  /*00e0*/  IABS R15, R0 ;  /* 0x00000000000f7213 */ /* 0x000fe20000000000 */
[----:B------:R-:W-:Y:S01]  /*00f0*/  CS2R R44, SRZ ;  /* 0x00000000002c7805 */ /* 0x000fe2000001ff00 */
[----:B------:R-:W-:Y:S01]  /*0100*/  SHF.R.S32.HI R3, RZ, 0x1f, R2 ;  /* 0x0000001fff037819 */ /* 0x000fe20000011402 */
[----:B------:R-:W-:Y:S01]  /*0110*/  CS2R R46, SRZ ;  /* 0x00000000002e7805 */ /* 0x000fe2000001ff00 */
[----:B------:R-:W-:Y:S01]  /*0120*/  CS2R R26, SRZ ;  /* 0x00000000001a7805 */ /* 0x000fe2000001ff00 */
[----:B------:R-:W-:Y:S01]  /*0130*/  CS2R R32, SRZ ;  /* 0x0000000000207805 */ /* 0x000fe2000001ff00 */
[----:B------:R-:W-:Y:S01]  /*0140*/  LEA.HI R3, R3, R2, RZ, 0x6 ;  /* 0x0000000203037211 */ /* 0x000fe200078f30ff */
[----:B------:R-:W-:Y:S01]  /*0150*/  CS2R R34, SRZ ;  /* 0x0000000000227805 */ /* 0x000fe2000001ff00 */
[----:B------:R-:W-:Y:S01]  /*0160*/  CS2R R36, SRZ ;  /* 0x0000000000247805 */ /* 0x000fe2000001ff00 */
[----:B------:R-:W-:Y:S01]  /*0170*/  CS2R R38, SRZ ;  /* 0x0000000000267805 */ /* 0x000fe2000001ff00 */
[----:B------:R-:W-:Y:S01]  /*0180*/  CS2R R60, SRZ ;  /* 0x00000000003c7805 */ /* 0x000fe2000001ff00 */
[----:B------:R-:W-:Y:S01]  /*0190*/  CS2R R62, SRZ ;  /* 0x00000000003e7805 */ /* 0x000fe2000001ff00 */
[----:B------:R-:W-:Y:S01]  /*01a0*/  CS2R R72, SRZ ;  /* 0x0000000000487805 */ /* 0x000fe2000001ff00 */
[----:B------:R-:W-:Y:S01]  /*01b0*/  CS2R R74, SRZ ;  /* 0x00000000004a7805 */ /* 0x000fe2000001ff00 */
[----:B------:R-:W-:Y:S01]  /*01c0*/  UMOV UR4, URZ ;  /* 0x0000003f00047c82 */ /* 0x000fe20008000000 */
[----:B-1----:R-:W-:Y:S01]  /*01d0*/  SHF.R.S32.HI R4, RZ, 0x1f, R9 ;  /* 0x0000001fff047819 */ /* 0x002fe20000011409 */
[----:B------:R-:W-:Y:S01]  /*01e0*/  UMOV UR6, URZ ;  /* 0x0000003f00067c82 */ /* 0x000fe20008000000 */
[----:B------:R-:W-:Y:S01]  /*01f0*/  ISETP.GE.AND P1, PT, R9, RZ, PT ;  /* 0x000000ff0900720c */ /* 0x000fe20003f26270 */
[----:B------:R-:W-:Y:S01]  /*0200*/  UMOV UR7, URZ ;  /* 0x0000003f00077c82 */ /* 0x000fe20008000000 */
[----:B------:R-:W-:Y:S01]  /*0210*/  LEA.HI R4, R4, R9, RZ, 0x3 ;  /* 0x0000000904047211 */ /* 0x000fe200078f18ff */
[----:B------:R-:W-:-:S02]  /*0220*/  UMOV UR8, 0x6000 ;  /* 0x0000600000087882 */ /* 0x000fc40000000000 */
[----:B------:R-:W-:Y:S01]  /*0230*/  UMOV UR5, URZ ;  /* 0x0000003f00057c82 */ /* 0x000fe20008000000 */
[----:B------:R-:W-:-:S04]  /*0240*/  LOP3.LUT R4, R4, 0xfffffff8, RZ, 0xc0, !PT ;  /* 0xfffffff804047812 */ /* 0x000fc800078ec0ff */
[----:B------:R-:W-:-:S04]  /*0250*/  LEA.HI.SX32 R3, R3, -R4, 0x1a ;  /* 0x8000000403037211 */ /* 0x000fc800078fd2ff */
[----:B------:R-:W-:-:S04]  /*0260*/  IMNMX R5, R3, 0x8, PT ;  /* 0x0000000803057817 */ /* 0x000fc80003800200 */
[----:B------:R-:W-:-:S04]  /*0270*/  IABS R11, R5 ;  /* 0x00000005000b7213 */ /* 0x000fc80000000000 */
[----:B------:R-:W1:Y:S08]  /*0280*/  I2F.RP R6, R11 ;  /* 0x0000000b00067306 */ /* 0x000e700000209400 */
[----:B-1----:R-:W1:Y:S02]  /*0290*/  MUFU.RCP R6, R6 ;  /* 0x0000000600067308 */ /* 0x002e640000001000 */
[----:B-1----:R-:W-:-:S02]  /*02a0*/  IADD3 R2, R6, 0xffffffe, RZ ;  /* 0x0ffffffe06027810 */ /* 0x002fc40007ffe0ff */
[----:B------:R-:W-:-:S04]  /*02b0*/  IABS R6, R9 ;  /* 0x0000000900067213 */ /* 0x000fc80000000000 */
[----:B------:R1:W3:Y:S02]  /*02c0*/  F2I.FTZ.U32.TRUNC.NTZ R3, R2 ;  /* 0x0000000200037305 */ /* 0x0002e4000021f000 */
[----:B-1----:R-:W-:Y:S02]  /*02d0*/  MOV R2, RZ ;  /* 0x000000ff00027202 */ /* 0x002fe40000000f00 */
[----:B---3--:R-:W-:-:S05]  /*02e0*/  IADD3 R8, RZ, -R3, RZ ;  /* 0x80000003ff087210 */ /* 0x008fca0007ffe0ff */
[----:B------:R-:W-:Y:S01]  /*02f0*/  IMAD R7, R8, R11, RZ ;  /* 0x0000000b08077224 */ /* 0x000fe200078e02ff */
[----:B------:R-:W-:-:S03]  /*0300*/  IABS R8, R5 ;  /* 0x0000000500087213 */ /* 0x000fc60000000000 */
[----:B------:R-:W-:Y:S01]  /*0310*/  IMAD.HI.U32 R3, R3, R7, R2 ;  /* 0x0000000703037227 */ /* 0x000fe200078e0002 */
[----:B------:R-:W-:Y:S01]  /*0320*/  IADD3 R13, RZ, -R8, RZ ;  /* 0x80000008ff0d7210 */ /* 0x000fe20007ffe0ff */
[----:B------:R-:W1:Y:S04]  /*0330*/  I2F.RP R7, R15 ;  /* 0x0000000f00077306 */ /* 0x000e680000209400 */
[----:B------:R-:W-:-:S04]  /*0340*/  IMAD.HI.U32 R2, R3, R6, RZ ;  /* 0x0000000603027227 */ /* 0x000fc800078e00ff */
[----:B------:R-:W-:Y:S01]  /*0350*/  IMAD R2, R2, R13, R6 ;  /* 0x0000000d02027224 */ /* 0x000fe200078e0206 */
[----:B------:R-:W-:-:S04]  /*0360*/  IADD3 R6, -R4, R9, RZ ;  /* 0x0000000904067210 */ /* 0x000fc80007ffe1ff */
[----:B------:R-:W-:Y:S02]  /*0370*/  ISETP.GT.U32.AND P0, PT, R11, R2, PT ;  /* 0x000000020b00720c */ /* 0x000fe40003f04070 */
[----:B------:R-:W-:Y:S01]  /*0380*/  IABS R10, R6 ;  /* 0x00000006000a7213 */ /* 0x000fe20000000000 */
[----:B-1----:R-:W1:Y:S01]  /*0390*/  MUFU.RCP R7, R7 ;  /* 0x0000000700077308 */ /* 0x002e620000001000 */
[----:B------:R-:W-:-:S03]  /*03a0*/  LOP3.LUT R6, R6, R5, RZ, 0x3c, !PT ;  /* 0x0000000506067212 */ /* 0x000fc600078e3cff */
[----:B------:R-:W-:Y:S01]  /*03b0*/  IMAD.HI.U32 R8, R3, R10, RZ ;  /* 0x0000000a03087227 */ /* 0x000fe200078e00ff */
[----:B------:R-:W-:-:S03]  /*03c0*/  ISETP.GE.AND P3, PT, R6, RZ, PT ;  /* 0x000000ff0600720c */ /* 0x000fc60003f66270 */
[----:B------:R-:W-:Y:S01]  /*03d0*/  IMAD R9, R8, R13, R10 ;  /* 0x0000000d08097224 */ /* 0x000fe200078e020a */
[----:B------:R-:W-:Y:S02]  /*03e0*/  IABS R10, R0 ;  /* 0x00000000000a7213 */ /* 0x000fe40000000000 */
[----:B------:R-:W-:Y:S02]  /*03f0*/  @!P0 IADD3 R2, R2, -R11, RZ ;  /* 0x8000000b02028210 */ /* 0x000fe40007ffe0ff */
[C---:B------:R-:W-:Y:S02]  /*0400*/  ISETP.GT.U32.AND P2, PT, R11.reuse, R9, PT ;  /* 0x000000090b00720c */ /* 0x040fe40003f44070 */
[----:B------:R-:W-:Y:S02]  /*0410*/  ISETP.GT.U32.AND P0, PT, R11, R2, PT ;  /* 0x000000020b00720c */ /* 0x000fe40003f04070 */
[----:B-1----:R-:W-:Y:S02]  /*0420*/  IADD3 R3, R7, 0xffffffe, RZ ;  /* 0x0ffffffe07037810 */ /* 0x002fe40007ffe0ff */
[----:B------:R-:W-:-:S04]  /*0430*/  LOP3.LUT R7, RZ, R5, RZ, 0x33, !PT ;  /* 0x00000005ff077212 */ /* 0x000fc800078e33ff */
[----:B------:R-:W1:Y:S03]  /*0440*/  F2I.FTZ.U32.TRUNC.NTZ R3, R3 ;  /* 0x0000000300037305 */ /* 0x000e66000021f000 */
[-C--:B------:R-:W-:Y:S02]  /*0450*/  @!P2 IADD3 R9, R9, -R11.reuse, RZ ;  /* 0x8000000b0909a210 */ /* 0x080fe40007ffe0ff */
[-C--:B------:R-:W-:Y:S02]  /*0460*/  @!P0 IADD3 R2, R2, -R11.reuse, RZ ;  /* 0x8000000b02028210 */ /* 0x080fe40007ffe0ff */
[----:B------:R-:W-:Y:S02]  /*0470*/  ISETP.NE.AND P0, PT, R5, RZ, PT ;  /* 0x000000ff0500720c */ /* 0x000fe40003f05270 */
[----:B------:R-:W-:Y:S02]  /*0480*/  @!P1 IADD3 R2, -R2, RZ, RZ ;  /* 0x000000ff02029210 */ /* 0x000fe40007ffe1ff */
[----:B------:R-:W-:-:S02]  /*0490*/  ISETP.GE.U32.AND P1, PT, R9, R11, PT ;  /* 0x0000000b0900720c */ /* 0x000fc40003f26070 */
[----:B------:R-:W-:Y:S02]  /*04a0*/  SEL R5, R7, R2, !P0 ;  /* 0x0000000207057207 */ /* 0x000fe40004000000 */
[----:B--2---:R-:W-:Y:S02]  /*04b0*/  SHF.R.U32.HI R2, RZ, 0x3, R77 ;  /* 0x00000003ff027819 */ /* 0x004fe4000001164d */
[----:B------:R-:W-:Y:S02]  /*04c0*/  IADD3 R4, R4, R5, RZ ;  /* 0x0000000504047210 */ /* 0x000fe40007ffe0ff */
[----:B-1----:R-:W-:Y:S02]  /*04d0*/  IADD3 R6, RZ, -R3, RZ ;  /* 0x80000003ff067210 */ /* 0x002fe40007ffe0ff */
[----:B------:R-:W-:Y:S02]  /*04e0*/  SGXT.U32 R5, R2, 0x5 ;  /* 0x000000050205781a */ /* 0x000fe40000000000 */
[----:B------:R-:W-:Y:S01]  /*04f0*/  SHF.L.U32 R4, R4, 0x6, RZ ;  /* 0x0000000604047819 */ /* 0x000fe200000006ff */
[----:B------:R-:W-:Y:S01]  /*0500*/  IMAD R9, R6, R15, RZ ;  /* 0x0000000f06097224 */ /* 0x000fe200078e02ff */
[----:B------:R-:W-:-:S02]  /*0510*/  MOV R2, RZ ;  /* 0x000000ff00027202 */ /* 0x000fc40000000f00 */
[C---:B------:R-:W-:Y:S02]  /*0520*/  LOP3.LUT R16, R4.reuse, R5, RZ, 0xfc, !PT ;  /* 0x0000000504107212 */ /* 0x040fe400078efcff */
[----:B------:R-:W-:Y:S01]  /*0530*/  LOP3.LUT R17, R4, 0x20, R5, 0xfe, !PT ;  /* 0x0000002004117812 */ /* 0x000fe200078efe05 */
[----:B------:R-:W-:Y:S01]  /*0540*/  IMAD.HI.U32 R2, R3, R9, R2 ;  /* 0x0000000903027227 */ /* 0x000fe200078e0002 */
[----:B------:R-:W-:Y:S02]  /*0550*/  IABS R6, R16 ;  /* 0x0000001000067213 */ /* 0x000fe40000000000 */
[----:B------:R-:W-:Y:S02]  /*0560*/  IABS R11, R17 ;  /* 0x00000011000b7213 */ /* 0x000fe40000000000 */
[----:B------:R-:W-:Y:S01]  /*0570*/  IADD3 R9, RZ, -R10, RZ ;  /* 0x8000000aff097210 */ /* 0x000fe20007ffe0ff */
[----:B------:R-:W-:Y:S01]  /*0580*/  IMAD.HI.U32 R3, R2, R6, RZ ;  /* 0x0000000602037227 */ /* 0x000fe200078e00ff */
[----:B------:R-:W-:-:S03]  /*0590*/  @!P2 IADD3 R8, R8, 0x1, RZ ;  /* 0x000000010808a810 */ /* 0x000fc60007ffe0ff */
[----:B------:R-:W-:Y:S01]  /*05a0*/  IMAD.HI.U32 R2, R2, R11, RZ ;  /* 0x0000000b02027227 */ /* 0x000fe200078e00ff */
[----:B------:R-:W-:-:S03]  /*05b0*/  @P1 IADD3 R8, R8, 0x1, RZ ;  /* 0x0000000108081810 */ /* 0x000fc60007ffe0ff */
[-C--:B------:R-:W-:Y:S01]  /*05c0*/  IMAD R6, R3, R9.reuse, R6 ;  /* 0x0000000903067224 */ /* 0x080fe200078e0206 */
[----:B------:R-:W-:Y:S01]  /*05d0*/  @!P3 IADD3 R8, -R8, RZ, RZ ;  /* 0x000000ff0808b210 */ /* 0x000fe20007ffe1ff */
[----:B------:R-:W-:Y:S01]  /*05e0*/  IMAD R9, R2, R9, R11 ;  /* 0x0000000902097224 */ /* 0x000fe200078e020b */
[----:B------:R-:W-:Y:S02]  /*05f0*/  SHF.R.U32.HI R3, RZ, 0x5, R77 ;  /* 0x00000005ff037819 */ /* 0x000fe4000001164d */
[C---:B------:R-:W-:Y:S02]  /*0600*/  ISETP.GT.U32.AND P1, PT, R15.reuse, R6, PT ;  /* 0x000000060f00720c */ /* 0x040fe40003f24070 */
[----:B------:R-:W-:Y:S02]  /*0610*/  ISETP.GT.U32.AND P2, PT, R15, R9, PT ;  /* 0x000000090f00720c */ /* 0x000fe40003f44070 */
[----:B------:R-:W-:Y:S02]  /*0620*/  SEL R2, R7, R8, !P0 ;  /* 0x0000000807027207 */ /* 0x000fe40004000000 */
[----:B------:R-:W-:-:S02]  /*0630*/  SGXT.U32 R3, R3, 0x3 ;  /* 0x000000030303781a */ /* 0x000fc40000000000 */
[----:B------:R-:W-:Y:S02]  /*0640*/  SHF.R.S32.HI R7, RZ, 0x18, R2 ;  /* 0x00000018ff077819 */ /* 0x000fe40000011402 */
[----:B------:R-:W-:Y:S02]  /*0650*/  SHF.L.U32 R2, R2, 0x7, RZ ;  /* 0x0000000702027819 */ /* 0x000fe400000006ff */
[----:B------:R-:W-:Y:S02]  /*0660*/  LOP3.LUT R3, R4, R3, RZ, 0xfc, !PT ;  /* 0x0000000304037212 */ /* 0x000fe400078efcff */
[-C--:B------:R-:W-:Y:S02]  /*0670*/  @!P1 IADD3 R6, R6, -R15.reuse, RZ ;  /* 0x8000000f06069210 */ /* 0x080fe40007ffe0ff */
[----:B------:R-:W-:Y:S02]  /*0680*/  @!P2 IADD3 R9, R9, -R15, RZ ;  /* 0x8000000f0909a210 */ /* 0x000fe40007ffe0ff */
[----:B------:R-:W-:-:S02]  /*0690*/  SGXT R4, R7, 0x1 ;  /* 0x000000010704781a */ /* 0x000fc40000000200 */
[C---:B------:R-:W-:Y:S02]  /*06a0*/  LOP3.LUT R12, R2.reuse, R5, RZ, 0xfc, !PT ;  /* 0x00000005020c7212 */ /* 0x040fe400078efcff */
[C-C-:B------:R-:W-:Y:S02]  /*06b0*/  LOP3.LUT R13, R2.reuse, 0x20, R5.reuse, 0xfe, !PT ;  /* 0x00000020020d7812 */ /* 0x140fe400078efe05 */
[C---:B------:R-:W-:Y:S02]  /*06c0*/  ISETP.GT.U32.AND P0, PT, R15.reuse, R6, PT ;  /* 0x000000060f00720c */ /* 0x040fe40003f04070 */
[----:B------:R-:W-:Y:S02]  /*06d0*/  ISETP.GT.U32.AND P2, PT, R15, R9, PT ;  /* 0x000000090f00720c */ /* 0x000fe40003f44070 */
[----:B------:R-:W-:Y:S02]  /*06e0*/  LOP3.LUT R14, R2, 0x40, R5, 0xfe, !PT ;  /* 0x00000040020e7812 */ /* 0x000fe400078efe05 */
[----:B------:R-:W-:-:S02]  /*06f0*/  LEA.HI R7, R4, R12, RZ, 0x7 ;  /* 0x0000000c04077211 */ /* 0x000fc400078f38ff */
[----:B------:R-:W-:Y:S02]  /*0700*/  LEA.HI R8, R4, R13, RZ, 0x7 ;  /* 0x0000000d04087211 */ /* 0x000fe400078f38ff */
[----:B------:R-:W-:Y:S02]  /*0710*/  ISETP.GE.AND P1, PT, R16, RZ, PT ;  /* 0x000000ff1000720c */ /* 0x000fe40003f26270 */
[----:B------:R-:W-:Y:S02]  /*0720*/  ISETP.GE.AND P3, PT, R17, RZ, PT ;  /* 0x000000ff1100720c */ /* 0x000fe40003f66270 */
[----:B------:R-:W-:Y:S02]  /*0730*/  LEA.HI R10, R4, R14, RZ, 0x7 ;  /* 0x0000000e040a7211 */ /* 0x000fe400078f38ff */
[----:B------:R-:W-:Y:S02]  /*0740*/  LOP3.LUT R7, R7, 0xffffff80, RZ, 0xc0, !PT ;  /* 0xffffff8007077812 */ /* 0x000fe400078ec0ff */
[----:B------:R-:W-:-:S02]  /*0750*/  LOP3.LUT R8, R8, 0xffffff80, RZ, 0xc0, !PT ;  /* 0xffffff8008087812 */ /* 0x000fc400078ec0ff */
[----:B------:R-:W-:Y:S02]  /*0760*/  LOP3.LUT R11, R10, 0xffffff80, RZ, 0xc0, !PT ;  /* 0xffffff800a0b7812 */ /* 0x000fe400078ec0ff */
[----:B------:R-:W-:Y:S02]  /*0770*/  IADD3 R10, R12, -R7, RZ ;  /* 0x800000070c0a7210 */ /* 0x000fe40007ffe0ff */
[----:B------:R-:W-:Y:S02]  /*0780*/  IADD3 R12, R13, -R8, RZ ;  /* 0x800000080d0c7210 */ /* 0x000fe40007ffe0ff */
[----:B------:R-:W-:Y:S02]  /*0790*/  LOP3.LUT R13, R2, 0x60, R5, 0xfe, !PT ;  /* 0x00000060020d7812 */ /* 0x000fe400078efe05 */
[-C--:B------:R-:W-:Y:S02]  /*07a0*/  @!P0 IADD3 R6, R6, -R15.reuse, RZ ;  /* 0x8000000f06068210 */ /* 0x080fe40007ffe0ff */
[----:B------:R-:W-:-:S02]  /*07b0*/  @!P2 IADD3 R9, R9, -R15, RZ ;  /* 0x8000000f0909a210 */ /* 0x000fc40007ffe0ff */
[----:B------:R-:W-:Y:S02]  /*07c0*/  SHF.L.U32 R77, R77, 0x2, RZ ;  /* 0x000000024d4d7819 */ /* 0x000fe400000006ff */
[----:B------:R-:W-:Y:S02]  /*07d0*/  LEA.HI R4, R4, R13, RZ, 0x7 ;  /* 0x0000000d04047211 */ /* 0x000fe400078f38ff */
[----:B------:R-:W-:Y:S02]  /*07e0*/  ISETP.NE.AND P0, PT, R0, RZ, PT ;  /* 0x000000ff0000720c */ /* 0x000fe40003f05270 */
[----:B------:R-:W-:Y:S02]  /*07f0*/  LOP3.LUT R7, RZ, R0, RZ, 0x33, !PT ;  /* 0x00000000ff077212 */ /* 0x000fe400078e33ff */
[----:B------:R-:W-:Y:S02]  /*0800*/  @!P1 IADD3 R6, -R6, RZ, RZ ;  /* 0x000000ff06069210 */ /* 0x000fe40007ffe1ff */
[----:B------:R-:W-:-:S02]  /*0810*/  @!P3 IADD3 R9, -R9, RZ, RZ ;  /* 0x000000ff0909b210 */ /* 0x000fc40007ffe1ff */
[----:B------:R-:W-:Y:S02]  /*0820*/  IADD3 R14, R14, -R11, RZ ;  /* 0x8000000b0e0e7210 */ /* 0x000fe40007ffe0ff */
[----:B------:R-:W-:Y:S02]  /*0830*/  LOP3.LUT R41, R77, 0x1c, RZ, 0xc0, !PT ;  /* 0x0000001c4d297812 */ /* 0x000fe400078ec0ff */
[----:B------:R-:W-:Y:S02]  /*0840*/  LOP3.LUT R4, R4, 0xffffff80, RZ, 0xc0, !PT ;  /* 0xffffff8004047812 */ /* 0x000fe400078ec0ff */
[C---:B------:R-:W-:Y:S01]  /*0850*/  SEL R18, R7.reuse, R6, !P0 ;  /* 0x0000000607127207 */ /* 0x040fe20004000000 */
[--C-:B------:R-:W-:Y:S01]  /*0860*/  IMAD R22, R14, 0xb0, R41.reuse ;  /* 0x000000b00e167824 */ /* 0x100fe200078e0229 */
[----:B------:R-:W-:Y:S01]  /*0870*/  SEL R8, R7, R9, !P0 ;  /* 0x0000000907087207 */ /* 0x000fe20004000000 */
[--C-:B------:R-:W-:Y:S01]  /*0880*/  IMAD R10, R10, 0xb0, R41.reuse ;  /* 0x000000b00a0a7824 */ /* 0x100fe200078e0229 */
[----:B------:R-:W-:Y:S01]  /*0890*/  LOP3.LUT R0, R5, 0x20, RZ, 0xfc, !PT ;  /* 0x0000002005007812 */ /* 0x000fe200078efcff */
[--C-:B------:R-:W-:Y:S01]  /*08a0*/  IMAD R14, R18, 0xb0, R41.reuse ;  /* 0x000000b0120e7824 */ /* 0x100fe200078e0229 */
[----:B------:R-:W-:Y:S01]  /*08b0*/  IADD3 R16, R13, -R4, RZ ;  /* 0x800000040d107210 */ /* 0x000fe20007ffe0ff */
[--C-:B------:R-:W-:Y:S01]  /*08c0*/  IMAD R8, R8, 0xb0, R41.reuse ;  /* 0x000000b008087824 */ /* 0x100fe200078e0229 */
[CC--:B------:R-:W-:Y:S01]  /*08d0*/  LEA R83, R5.reuse, R41.reuse, 0x5 ;  /* 0x0000002905537211 */ /* 0x0c0fe200078e28ff */
[--C-:B------:R-:W-:Y:S01]  /*08e0*/  IMAD R12, R12, 0xb0, R41.reuse ;  /* 0x000000b00c0c7824 */ /* 0x100fe200078e0229 */
[C---:B------:R-:W-:Y:S01]  /*08f0*/  LOP3.LUT R4, R5.reuse, 0x40, RZ, 0xfc, !PT ;  /* 0x0000004005047812 */ /* 0x040fe200078efcff */
[----:B------:R-:W-:Y:S01]  /*0900*/  IMAD R24, R16, 0xb0, R41 ;  /* 0x000000b010187824 */ /* 0x000fe200078e0229 */
[----:B------:R-:W-:Y:S01]  /*0910*/  LEA R0, R0, R41, 0x5 ;  /* 0x0000002900007211 */ /* 0x000fe200078e28ff */
[----:B------:R-:W-:Y:S01]  /*0920*/  IMAD.WIDE R14, R14, R25, c[0x0][0x168] ;  /* 0x00005a000e0e7625 */ /* 0x000fe200078e0219 */
[----:B------:R-:W-:-:S02]  /*0930*/  LOP3.LUT R6, R5, 0x60, RZ, 0xfc, !PT ;  /* 0x0000006005067812 */ /* 0x000fc400078efcff */
[----:B------:R-:W-:Y:S01]  /*0940*/  SHF.L.U32 R83, R83, 0x2, RZ ;  /* 0x0000000253537819 */ /* 0x000fe200000006ff */
[----:B------:R-:W-:Y:S01]  /*0950*/  IMAD.WIDE R16, R8, R25, c[0x0][0x168] ;  /* 0x00005a0008107625 */ /* 0x000fe200078e0219 */
[----:B------:R-:W-:Y:S02]  /*0960*/  LEA R4, R4, R41, 0x5 ;  /* 0x0000002904047211 */ /* 0x000fe400078e28ff */
[----:B------:R-:W-:Y:S01]  /*0970*/  SHF.L.U32 R81, R0, 0x2, RZ ;  /* 0x0000000200517819 */ /* 0x000fe200000006ff */
[----:B------:R-:W-:Y:S01]  /*0980*/  IMAD.WIDE R18, R10, R25, c[0x0][0x170] ;  /* 0x00005c000a127625 */ /* 0x000fe200078e0219 */
[----:B------:R-:W-:Y:S01]  /*0990*/  LEA R6, R6, R41, 0x5 ;  /* 0x0000002906067211 */ /* 0x000fe200078e28ff */
[----:B------:R1:W-:Y:S01]  /*09a0*/  LDGSTS.E.BYPASS.128 [R83], [R14.64] ;  /* 0x000000000e537fae */ /* 0x0003e2000b901c4a */
[----:B------:R-:W-:Y:S01]  /*09b0*/  SHF.L.U32 R80, R4, 0x2, RZ ;  /* 0x0000000204507819 */ /* 0x000fe200000006ff */
[-C--:B------:R-:W-:Y:S01]  /*09c0*/  IMAD.WIDE R20, R12, R25.reuse, c[0x0][0x170] ;  /* 0x00005c000c147625 */ /* 0x080fe200078e0219 */
[----:B------:R-:W-:Y:S01]  /*09d0*/  SHF.L.U32 R79, R6, 0x2, RZ ;  /* 0x00000002064f7819 */ /* 0x000fe200000006ff */
[----:B------:R2:W-:Y:S01]  /*09e0*/  LDGSTS.E.BYPASS.128 [R81], [R16.64] ;  /* 0x0000000010517fae */ /* 0x0005e2000b901c4a */
[----:B------:R-:W-:Y:S01]  /*09f0*/  IADD3 R4, P1, R14, 0x180, RZ ;  /* 0x000001800e047810 */ /* 0x000fe20007f3e0ff */
[----:B------:R-:W-:Y:S01]  /*0a00*/  IMAD.WIDE R22, R22, R25, c[0x0][0x170] ;  /* 0x00005c0016167625 */ /* 0x000fe200078e0219 */
[----:B------:R-:W-:Y:S01]  /*0a10*/  IADD3 R5, P0, R16, 0x180, RZ ;  /* 0x0000018010057810 */ /* 0x000fe20007f1e0ff */
[----:B------:R-:W0:Y:S01]  /*0a20*/  LDGDEPBAR ;  /* 0x00000000000079af */ /* 0x000e220000000000 */
[----:B------:R-:W-:Y:S01]  /*0a30*/  IADD3.X R6, RZ, R15, RZ, P1, !PT ;  /* 0x0000000fff067210 */ /* 0x000fe20000ffe4ff */
[----:B------:R-:W-:Y:S01]  /*0a40*/  IMAD.WIDE R24, R24, R25, c[0x0][0x170] ;  /* 0x00005c0018187625 */ /* 0x000fe200078e0219 */
[----:B------:R-:W-:Y:S01]  /*0a50*/  IADD3.X R8, RZ, R17, RZ, P0, !PT ;  /* 0x00000011ff087210 */ /* 0x000fe200007fe4ff */
[----:B------:R2:W-:Y:S01]  /*0a60*/  LDGSTS.E.BYPASS.128 [R83+0x6000], [R18.64] ;  /* 0x0600000012537fae */ /* 0x0005e2000b901c4a */
[----:B------:R-:W-:-:S02]  /*0a70*/  IADD3 R7, P1, R18, 0x180, RZ ;  /* 0x0000018012077810 */ /* 0x000fc40007f3e0ff */
[----:B------:R-:W-:Y:S01]  /*0a80*/  IADD3 R9, P0, R20, 0x180, RZ ;  /* 0x0000018014097810 */ /* 0x000fe20007f1e0ff */
[----:B------:R3:W-:Y:S01]  /*0a90*/  LDGSTS.E.BYPASS.128 [R81+0x6000], [R20.64] ;  /* 0x0600000014517fae */ /* 0x0007e2000b901c4a */
[----:B------:R-:W-:Y:S02]  /*0aa0*/  IADD3.X R10, RZ, R19, RZ, P1, !PT ;  /* 0x00000013ff0a7210 */ /* 0x000fe40000ffe4ff */
[----:B------:R-:W-:Y:S01]  /*0ab0*/  IADD3.X R12, RZ, R21, RZ, P0, !PT ;  /* 0x00000015ff0c7210 */ /* 0x000fe200007fe4ff */
[----:B------:R4:W-:Y:S01]  /*0ac0*/  LDGSTS.E.BYPASS.128 [R80+0x6000], [R22.64] ;  /* 0x0600000016507fae */ /* 0x0009e2000b901c4a */
[----:B------:R-:W-:Y:S02]  /*0ad0*/  IADD3 R11, P1, R22, 0x180, RZ ;  /* 0x00000180160b7810 */ /* 0x000fe40007f3e0ff */
[----:B------:R-:W-:Y:S01]  /*0ae0*/  IADD3 R13, P0, R24, 0x180, RZ ;  /* 0x00000180180d7810 */ /* 0x000fe20007f1e0ff */
[----:B------:R5:W-:Y:S01]  /*0af0*/  LDGSTS.E.BYPASS.128 [R79+0x6000], [R24.64] ;  /* 0x06000000184f7fae */ /* 0x000be2000b901c4a */
[----:B------:R-:W-:-:S02]  /*0b00*/  IADD3 R76, -R41, 0x50, RZ ;  /* 0x00000050294c7810 */ /* 0x000fc40007ffe1ff */
[C---:B------:R-:W-:Y:S01]  /*0b10*/  LOP3.LUT R78, R77.reuse, 0xf80, RZ, 0xc0, !PT ;  /* 0x00000f804d4e7812 */ /* 0x040fe200078ec0ff */
[----:B------:R-:W0:Y:S01]  /*0b20*/  LDGDEPBAR ;  /* 0x00000000000079af */ /* 0x000e220000000000 */
[----:B------:R-:W-:Y:S02]  /*0b30*/  MOV R0, 0x2 ;  /* 0x0000000200007802 */ /* 0x000fe40000000f00 */
[----:B------:R-:W-:Y:S01]  /*0b40*/  LOP3.LUT R77, R77, 0x7c, RZ, 0xc0, !PT ;  /* 0x0000007c4d4d7812 */ /* 0x000fe200078ec0ff */
[----:B------:R-:W-:Y:S06]  /*0b50*/  BAR.SYNC 0x0 ;  /* 0x0000000000007b1d */ /* 0x000fec0000000000 */
[----:B------:R-:W-:Y:S01]  /*0b60*/  @!PT LDS RZ, [RZ] ;  /* 0x00000000fffff984 */ /* 0x000fe20000000800 */
[----:B------:R-:W-:Y:S01]  /*0b70*/  @!PT LDS RZ, [RZ] ;  /* 0x00000000fffff984 */ /* 0x000fe20000000800 */
[----:B------:R-:W-:Y:S01]  /*0b80*/  @!PT LDS RZ, [RZ] ;  /* 0x00000000fffff984 */ /* 0x000fe20000000800 */
[----:B------:R1:W-:Y:S01]  /*0b90*/  LDGSTS.E.BYPASS.128 [R83+0x2000], [R14.64+0x80] ;  /* 0x020000800e537fae */ /* 0x0003e2000b901c4a */
[----:B------:R-:W-:-:S03]  /*0ba0*/  IMNMX.U32 R76, R76, 0x50, PT ;  /* 0x000000504c4c7817 */ /* 0x000fc60003800000 */
[----:B------:R2:W-:Y:S04]  /*0bb0*/  LDGSTS.E.BYPASS.128 [R81+0x2000], [R16.64+0x80] ;  /* 0x0200008010517fae */ /* 0x0005e8000b901c4a */
[----:B------:R-:W0:Y:S04]  /*0bc0*/  LDGDEPBAR ;  /* 0x00000000000079af */ /* 0x000e280000000000 */
[----:B------:R2:W-:Y:S04]  /*0bd0*/  LDGSTS.E.BYPASS.128 [R83+0xa000], [R18.64+0x80] ;  /* 0x0a00008012537fae */ /* 0x0005e8000b901c4a */
[----:B------:R3:W-:Y:S04]  /*0be0*/  LDGSTS.E.BYPASS.128 [R81+0xa000], [R20.64+0x80] ;  /* 0x0a00008014517fae */ /* 0x0007e8000b901c4a */
[----:B------:R4:W-:Y:S04]  /*0bf0*/  LDGSTS.E.BYPASS.128 [R80+0xa000], [R22.64+0x80] ;  /* 0x0a00008016507fae */ /* 0x0009e8000b901c4a */
[----:B------:R5:W-:Y:S04]  /*0c00*/  LDGSTS.E.BYPASS.128 [R79+0xa000], [R24.64+0x80] ;  /* 0x0a000080184f7fae */ /* 0x000be8000b901c4a */
[----:B------:R-:W0:Y:S04]  /*0c10*/  LDGDEPBAR ;  /* 0x00000000000079af */ /* 0x000e280000000000 */
[----:B------:R-:W-:Y:S06]  /*0c20*/  BAR.SYNC 0x0 ;  /* 0x0000000000007b1d */ /* 0x000fec0000000000 */
[----:B------:R-:W-:Y:S01]  /*0c30*/  @!PT LDS RZ, [RZ] ;  /* 0x00000000fffff984 */ /* 0x000fe20000000800 */
[----:B------:R-:W-:Y:S01]  /*0c40*/  @!PT LDS RZ, [RZ] ;  /* 0x00000000fffff984 */ /* 0x000fe20000000800 */
[----:B------:R-:W-:Y:S01]  /*0c50*/  @!PT LDS RZ, [RZ] ;  /* 0x00000000fffff984 */ /* 0x000fe20000000800 */
[----:B------:R1:W-:Y:S04]  /*0c60*/  LDGSTS.E.BYPASS.128 [R83+0x4000], [R14.64+0x100] ;  /* 0x040001000e537fae */ /* 0x0003e8000b901c4a */
[----:B------:R2:W-:Y:S04]  /*0c70*/  LDGSTS.E.BYPASS.128 [R81+0x4000], [R16.64+0x100] ;  /* 0x0400010010517fae */ /* 0x0005e8000b901c4a */
[----:B------:R-:W0:Y:S04]  /*0c80*/  LDGDEPBAR ;  /* 0x00000000000079af */ /* 0x000e280000000000 */
[----:B------:R2:W-:Y:S01]  /*0c90*/  LDGSTS.E.BYPASS.128 [R83+0xe000], [R18.64+0x100] ;  /* 0x0e00010012537fae */ /* 0x0005e2000b901c4a */
[----:B-1----:R-:W-:-:S02]  /*0ca0*/  IADD3.X R14, RZ, R23, RZ, P1, !PT ;  /* 0x00000017ff0e7210 */ /* 0x002fc40000ffe4ff */
[----:B------:R-:W-:Y:S01]  /*0cb0*/  IADD3.X R15, RZ, R25, RZ, P0, !PT ;  /* 0x00000019ff0f7210 */ /* 0x000fe200007fe4ff */
[----:B------:R3:W-:Y:S04]  /*0cc0*/  LDGSTS.E.BYPASS.128 [R81+0xe000], [R20.64+0x100] ;  /* 0x0e00010014517fae */ /* 0x0007e8000b901c4a */
[----:B------:R4:W-:Y:S04]  /*0cd0*/  LDGSTS.E.BYPASS.128 [R80+0xe000], [R22.64+0x100] ;  /* 0x0e00010016507fae */ /* 0x0009e8000b901c4a */
[----:B------:R5:W-:Y:S04]  /*0ce0*/  LDGSTS.E.BYPASS.128 [R79+0xe000], [R24.64+0x100] ;  /* 0x0e000100184f7fae */ /* 0x000be8000b901c4a */
[----:B------:R-:W0:Y:S01]  /*0cf0*/  LDGDEPBAR ;  /* 0x00000000000079af */ /* 0x000e220000000000 */
[----:B---3--:R-:W-:Y:S01]  /*0d00*/  CS2R R20, SRZ ;  /* 0x0000000000147805 */ /* 0x008fe2000001ff00 */
[----:B----4-:R-:W-:Y:S01]  /*0d10*/  CS2R R22, SRZ ;  /* 0x0000000000167805 */ /* 0x010fe2000001ff00 */
[----:B-----5:R-:W-:Y:S01]  /*0d20*/  CS2R R24, SRZ ;  /* 0x0000000000187805 */ /* 0x020fe2000001ff00 */
[----:B------:R-:W-:-:S04]  /*0d30*/  DEPBAR.LE SB0, 0x4 ;  /* 0x000081000000791a */ /* 0x000fc80000000000 */
[----:B--2---:R-:W-:Y:S06]  /*0d40*/  BAR.SYNC 0x0 ;  /* 0x0000000000007b1d */ /* 0x004fec0000000000 */
.L_x_1:
[----:B------:R-:W-:Y:S01]  /*0d50*/  LEA R84, R77, UR8, 0x7 ;  /* 0x000000084d547c11 */ /* 0x000fe2000f8e38ff */
[----:B------:R-:W-:Y:S01]  /*0d60*/  LDS.128 R16, [R78.X4+UR5] ;  /* 0x000000054e107984 */ /* 0x000fe20008004c00 */
[----:B------:R-:W-:Y:S01]  /*0d70*/  IADD3 R0, R0, 0x1, RZ ;  /* 0x0000000100007810 */ /* 0x000fe20007ffe0ff */
[----:B------:R-:W-:Y:S01]  /*0d80*/  UIADD3 UR4, UR4, 0x1, URZ ;  /* 0x0000000104047890 */ /* 0x000fe2000fffe03f */
[----:B------:R-:W-:Y:S01]  /*0d90*/  IADD3 R82, R82, 0x20, RZ ;  /* 0x0000002052527810 */ /* 0x000fe20007ffe0ff */
[----:B------:R-:W1:Y:S01]  /*0da0*/  LDS.128 R48, [R84+0x80] ;  /* 0x0000800054307984 */ /* 0x000e620000000c00 */
[C---:B------:R-:W-:Y:S01]  /*0db0*/  ISETP.GE.AND P0, PT, R0.reuse, 0x3, PT ;  /* 0x000000030000780c */ /* 0x040fe20003f06270 */
[----:B------:R-:W-:Y:S02]  /*0dc0*/  UISETP.GE.AND UP0, UPT, UR4, 0x3, UPT ;  /* 0x000000030400788c */ /* 0x000fe4000bf06270 */
[----:B------:R-:W2:Y:S01]  /*0dd0*/  LDS.128 R52, [R84+0x100] ;  /* 0x0001000054347984 */ /* 0x000ea20000000c00 */
[----:B------:R-:W-:Y:S01]  /*0de0*/  SEL R0, R0, RZ, !P0 ;  /* 0x000000ff00007207 */ /* 0x000fe20004000000 */
[----:B------:R-:W-:-:S02]  /*0df0*/  USEL UR4, UR4, URZ, !UP0 ;  /* 0x0000003f04047287 */ /* 0x000fc4000c000000 */
[----:B------:R-:W3:Y:S02]  /*0e00*/  LDS.128 R40, [R84] ;  /* 0x0000000054287984 */ /* 0x000ee40000000c00 */
[----:B------:R-:W-:Y:S02]  /*0e10*/  ULEA UR8, UR4, 0x6000, 0xe ;  /* 0x0000600004087891 */ /* 0x000fe4000f8e703f */
[----:B------:R-:W4:Y:S04]  /*0e20*/  LDS.128 R64, [R84+0x180] ;  /* 0x0001800054407984 */ /* 0x000f280000000c00 */
[----:B------:R-:W5:Y:S04]  /*0e30*/  LDS.128 R68, [R78.X4+UR5+0x80] ;  /* 0x000080054e447984 */ /* 0x000f680008004c00 */
[----:B------:R-:W5:Y:S01]  /*0e40*/  LDS.128 R56, [R78.X4+UR5+0x100] ;  /* 0x000100054e387984 */ /* 0x000f620008004c00 */
[C---:B-1----:R-:W-:Y:S01]  /*0e50*/  FFMA R86, R16.reuse, R48, R73 ;  /* 0x0000003010567223 */ /* 0x042fe20000000049 */
[----:B--2---:R-:W-:-:S03]  /*0e60*/  FFMA R74, R16, R52, R74 ;  /* 0x00000034104a7223 */ /* 0x004fc6000000004a */
[C---:B------:R-:W-:Y:S01]  /*0e70*/  FFMA R87, R17.reuse, R49, R86 ;  /* 0x0000003111577223 */ /* 0x040fe20000000056 */
[----:B---3--:R-:W-:Y:S01]  /*0e80*/  FFMA R72, R16, R40, R72 ;  /* 0x0000002810487223 */ /* 0x008fe20000000048 */
[C---:B------:R-:W-:Y:S02]  /*0e90*/  FFMA R85, R17.reuse, R53, R74 ;  /* 0x0000003511557223 */ /* 0x040fe4000000004a */
[----:B------:R-:W-:Y:S01]  /*0ea0*/  FFMA R86, R18, R50, R87 ;  /* 0x0000003212567223 */ /* 0x000fe20000000057 */
[----:B----4-:R-:W-:Y:S01]  /*0eb0*/  FFMA R16, R16, R64, R75 ;  /* 0x0000004010107223 */ /* 0x010fe2000000004b */
[C---:B------:R-:W-:Y:S01]  /*0ec0*/  FFMA R89, R17.reuse, R41, R72 ;  /* 0x0000002911597223 */ /* 0x040fe20000000048 */
[C---:B------:R-:W-:Y:S01]  /*0ed0*/  FFMA R88, R18.reuse, R54, R85 ;  /* 0x0000003612587223 */ /* 0x040fe20000000055 */
[----:B------:R-:W1:Y:S01]  /*0ee0*/  LDS.128 R72, [R78.X4+UR5+0x180] ;  /* 0x000180054e487984 */ /* 0x000e620008004c00 */
[----:B------:R-:W-:Y:S01]  /*0ef0*/  FFMA R17, R17, R65, R16 ;  /* 0x0000004111117223 */ /* 0x000fe20000000010 */
[C---:B------:R-:W-:Y:S01]  /*0f00*/  FFMA R16, R18.reuse, R42, R89 ;  /* 0x0000002a12107223 */ /* 0x040fe20000000059 */
[C---:B------:R-:W-:Y:S01]  /*0f10*/  FFMA R87, R19.reuse, R51, R86 ;  /* 0x0000003313577223 */ /* 0x040fe20000000056 */
[C---:B------:R-:W-:Y:S01]  /*0f20*/  FFMA R89, R19.reuse, R55, R88 ;  /* 0x0000003713597223 */ /* 0x040fe20000000058 */
[----:B------:R-:W-:Y:S01]  /*0f30*/  FFMA R18, R18, R66, R17 ;  /* 0x0000004212127223 */ /* 0x000fe20000000011 */
[C---:B------:R-:W-:Y:S01]  /*0f40*/  FFMA R85, R19.reuse, R43, R16 ;  /* 0x0000002b13557223 */ /* 0x040fe20000000010 */
[C---:B-----5:R-:W-:Y:S01]  /*0f50*/  FFMA R16, R68.reuse, R48, R61 ;  /* 0x0000003044107223 */ /* 0x060fe2000000003d */
[C---:B------:R-:W-:Y:S01]  /*0f60*/  FFMA R62, R68.reuse, R52, R62 ;  /* 0x00000034443e7223 */ /* 0x040fe2000000003e */
[----:B------:R-:W-:Y:S01]  /*0f70*/  FFMA R91, R19, R67, R18 ;  /* 0x00000043135b7223 */ /* 0x000fe20000000012 */
[C---:B------:R-:W-:Y:S01]  /*0f80*/  FFMA R18, R68.reuse, R64, R63 ;  /* 0x0000004044127223 */ /* 0x040fe2000000003f */
[C---:B------:R-:W-:Y:S01]  /*0f90*/  FFMA R93, R69.reuse, R49, R16 ;  /* 0x00000031455d7223 */ /* 0x040fe20000000010 */
[-C--:B------:R-:W-:Y:S01]  /*0fa0*/  FFMA R60, R68, R40.reuse, R60 ;  /* 0x00000028443c7223 */ /* 0x080fe2000000003c */
[C---:B------:R-:W-:Y:S01]  /*0fb0*/  FFMA R63, R69.reuse, R53, R62 ;  /* 0x00000035453f7223 */ /* 0x040fe2000000003e */
[C---:B------:R-:W-:Y:S01]  /*0fc0*/  FFMA R61, R69.reuse, R65, R18 ;  /* 0x00000041453d7223 */ /* 0x040fe20000000012 */
[----:B------:R-:W-:Y:S01]  /*0fd0*/  FFMA R36, R56, R40, R36 ;  /* 0x0000002838247223 */ /* 0x000fe20000000024 */
[----:B------:R-:W2:Y:S01]  /*0fe0*/  LDS.128 R16, [R78.X4+UR5+0x1000] ;  /* 0x001000054e107984 */ /* 0x000ea20008004c00 */
[----:B------:R-:W-:Y:S01]  /*0ff0*/  FFMA R69, R69, R41, R60 ;  /* 0x0000002945457223 */ /* 0x000fe2000000003c */
[C---:B------:R-:W-:Y:S01]  /*1000*/  FFMA R60, R70.reuse, R50, R93 ;  /* 0x00000032463c7223 */ /* 0x040fe2000000005d */
[C---:B------:R-:W-:Y:S01]  /*1010*/  FFMA R62, R70.reuse, R54, R63 ;  /* 0x00000036463e7223 */ /* 0x040fe2000000003f */
[C---:B------:R-:W-:Y:S01]  /*1020*/  FFMA R68, R70.reuse, R66, R61 ;  /* 0x0000004246447223 */ /* 0x040fe2000000003d */
[----:B------:R-:W-:Y:S01]  /*1030*/  FFMA R70, R70, R42, R69 ;  /* 0x0000002a46467223 */ /* 0x000fe20000000045 */
[C---:B------:R-:W-:Y:S01]  /*1040*/  FFMA R93, R71.reuse, R51, R60 ;  /* 0x00000033475d7223 */ /* 0x040fe2000000003c */
[C---:B------:R-:W-:Y:S01]  /*1050*/  FFMA R95, R71.reuse, R55, R62 ;  /* 0x00000037475f7223 */ /* 0x040fe2000000003e */
[C---:B------:R-:W-:Y:S01]  /*1060*/  FFMA R60, R56.reuse, R52, R38 ;  /* 0x00000034383c7223 */ /* 0x040fe20000000026 */
[C---:B------:R-:W-:Y:S01]  /*1070*/  FFMA R62, R56.reuse, R64, R39 ;  /* 0x00000040383e7223 */ /* 0x040fe20000000027 */
[----:B------:R-:W-:Y:S01]  /*1080*/  FFMA R38, R56, R48, R37 ;  /* 0x0000003038267223 */ /* 0x000fe20000000025 */
[----:B------:R-:W-:Y:S01]  /*1090*/  FFMA R97, R71, R67, R68 ;  /* 0x0000004347617223 */ /* 0x000fe20000000044 */
[C---:B------:R-:W-:Y:S01]  /*10a0*/  FFMA R63, R57.reuse, R53, R60 ;  /* 0x00000035393f7223 */ /* 0x040fe2000000003c */
[C---:B------:R-:W-:Y:S01]  /*10b0*/  FFMA R61, R57.reuse, R65, R62 ;  /* 0x00000041393d7223 */ /* 0x040fe2000000003e */
[C---:B------:R-:W-:Y:S01]  /*10c0*/  FFMA R69, R57.reuse, R49, R38 ;  /* 0x0000003139457223 */ /* 0x040fe20000000026 */
[----:B------:R-:W-:Y:S01]  /*10d0*/  FFMA R57, R57, R41, R36 ;  /* 0x0000002939397223 */ /* 0x000fe20000000024 */
[C---:B------:R-:W-:Y:S01]  /*10e0*/  FFMA R60, R58.reuse, R54, R63 ;  /* 0x000000363a3c7223 */ /* 0x040fe2000000003f */
[----:B------:R-:W3:Y:S01]  /*10f0*/  LDS.128 R36, [R78.X4+UR5+0x1080] ;  /* 0x001080054e247984 */ /* 0x000ee20008004c00 */
[C---:B------:R-:W-:Y:S01]  /*1100*/  FFMA R56, R58.reuse, R50, R69 ;  /* 0x000000323a387223 */ /* 0x040fe20000000045 */
[C---:B------:R-:W-:Y:S01]  /*1110*/  FFMA R62, R58.reuse, R66, R61 ;  /* 0x000000423a3e7223 */ /* 0x040fe2000000003d */
[----:B------:R-:W-:Y:S01]  /*1120*/  FFMA R58, R58, R42, R57 ;  /* 0x0000002a3a3a7223 */ /* 0x000fe20000000039 */
[C---:B------:R-:W-:Y:S01]  /*1130*/  FFMA R105, R59.reuse, R55, R60 ;  /* 0x000000373b697223 */ /* 0x040fe2000000003c */
[C---:B------:R-:W-:Y:S01]  /*1140*/  FFMA R103, R59.reuse, R51, R56 ;  /* 0x000000333b677223 */ /* 0x040fe20000000038 */
[----:B------:R-:W-:Y:S01]  /*1150*/  FFMA R107, R59, R67, R62 ;  /* 0x000000433b6b7223 */ /* 0x000fe2000000003e */
[C---:B-1----:R-:W-:Y:S01]  /*1160*/  FFMA R32, R72.reuse, R40, R32 ;  /* 0x0000002848207223 */ /* 0x042fe20000000020 */
[C---:B------:R-:W-:Y:S01]  /*1170*/  FFMA R56, R72.reuse, R64, R35 ;  /* 0x0000004048387223 */ /* 0x040fe20000000023 */
[C---:B------:R-:W-:Y:S01]  /*1180*/  FFMA R34, R72.reuse, R52, R34 ;  /* 0x0000003448227223 */ /* 0x040fe20000000022 */
[----:B------:R-:W-:Y:S01]  /*1190*/  FFMA R72, R72, R48, R33 ;  /* 0x0000003048487223 */ /* 0x000fe20000000021 */
        /* <DEDUP_REMOVED lines=8> */
[----:B------:R-:W1:Y:S01]  /*1220*/  LDS.128 R32, [R78.X4+UR5+0x1100] ;  /* 0x001100054e207984 */ /* 0x000e620008004c00 */
[C---:B------:R-:W-:Y:S01]  /*1230*/  FFMA R119, R75.reuse, R43, R56 ;  /* 0x0000002b4b777223 */ /* 0x040fe20000000038 */
[----:B------:R-:W-:Y:S01]  /*1240*/  FFMA R117, R75, R67, R60 ;  /* 0x000000434b757223 */ /* 0x000fe2000000003c */
[----:B------:R-:W-:Y:S01]  /*1250*/  FFMA R74, R74, R50, R73 ;  /* 0x000000324a4a7223 */ /* 0x000fe20000000049 */
[C---:B--2---:R-:W-:Y:S01]  /*1260*/  FFMA R56, R16.reuse, R64, R27 ;  /* 0x0000004010387223 */ /* 0x044fe2000000001b */
[C---:B------:R-:W-:Y:S01]  /*1270*/  FFMA R26, R16.reuse, R52, R26 ;  /* 0x00000034101a7223 */ /* 0x040fe2000000001a */
[C---:B------:R-:W-:Y:S01]  /*1280*/  FFMA R24, R16.reuse, R40, R24 ;  /* 0x0000002810187223 */ /* 0x040fe20000000018 */
        /* <DEDUP_REMOVED lines=8> */
[----:B------:R-:W2:Y:S01]  /*1310*/  LDS.128 R24, [R78.X4+UR5+0x1180] ;  /* 0x001180054e187984 */ /* 0x000ea20008004c00 */
[----:B------:R-:W-:Y:S01]  /*1320*/  FFMA R18, R18, R50, R17 ;  /* 0x0000003212127223 */ /* 0x000fe20000000011 */
[C---:B------:R-:W-:Y:S01]  /*1330*/  FFMA R123, R19.reuse, R55, R16 ;  /* 0x00000037137b7223 */ /* 0x040fe20000000010 */
[C---:B------:R-:W-:Y:S01]  /*1340*/  FFMA R125, R19.reuse, R67, R56 ;  /* 0x00000043137d7223 */ /* 0x040fe20000000038 */
[C---:B------:R-:W-:Y:S01]  /*1350*/  FFMA R72, R19.reuse, R43, R72 ;  /* 0x0000002b13487223 */ /* 0x040fe20000000048 */
[-C--:B------:R-:W-:Y:S01]  /*1360*/  FFMA R121, R19, R51.reuse, R18 ;  /* 0x0000003313797223 */ /* 0x080fe20000000012 */
[C---:B---3--:R-:W-:Y:S01]  /*1370*/  FFMA R20, R36.reuse, R40, R20 ;  /* 0x0000002824147223 */ /* 0x048fe20000000014 */
        /* <DEDUP_REMOVED lines=11> */
[----:B------:R-:W-:Y:S01]  /*1430*/  LDS.128 R16, [R78.X4+UR5+0x10] ;  /* 0x000010054e107984 */ /* 0x000fe20008004c00 */
[----:B------:R-:W-:Y:S01]  /*1440*/  FFMA R99, R71, R43, R70 ;  /* 0x0000002b47637223 */ /* 0x000fe20000000046 */
[----:B------:R-:W-:Y:S01]  /*1450*/  FFMA R37, R37, R65, R36 ;  /* 0x0000004125257223 */ /* 0x000fe20000000024 */
[C---:B------:R-:W-:Y:S01]  /*1460*/  FFMA R86, R39.reuse, R55, R86 ;  /* 0x0000003727567223 */ /* 0x040fe20000000056 */
[----:B------:R-:W3:Y:S01]  /*1470*/  LDS.128 R20, [R84+0x90] ;  /* 0x0000900054147984 */ /* 0x000ee20000000c00 */
[C---:B------:R-:W-:Y:S01]  /*1480*/  FFMA R74, R39.reuse, R51, R74 ;  /* 0x00000033274a7223 */ /* 0x040fe2000000004a */
[----:B------:R-:W-:Y:S01]  /*1490*/  FFMA R88, R38, R66, R37 ;  /* 0x0000004226587223 */ /* 0x000fe20000000025 */
[C---:B-1----:R-:W-:Y:S01]  /*14a0*/  FFMA R38, R32.reuse, R64, R47 ;  /* 0x0000004020267223 */ /* 0x042fe2000000002f */
[----:B------:R-:W1:Y:S01]  /*14b0*/  LDS.128 R56, [R84+0x110] ;  /* 0x0001100054387984 */ /* 0x000e620000000c00 */
[C---:B------:R-:W-:Y:S01]  /*14c0*/  FFMA R36, R32.reuse, R48, R45 ;  /* 0x0000003020247223 */ /* 0x040fe2000000002d */
[C---:B------:R-:W-:Y:S01]  /*14d0*/  FFMA R88, R39.reuse, R67, R88 ;  /* 0x0000004327587223 */ /* 0x040fe20000000058 */
[----:B------:R-:W-:Y:S01]  /*14e0*/  FFMA R90, R39, R43, R90 ;  /* 0x0000002b275a7223 */ /* 0x000fe2000000005a */
[----:B------:R-:W4:Y:S01]  /*14f0*/  LDS.128 R60, [R84+0x10] ;  /* 0x00001000543c7984 */ /* 0x000f220000000c00 */
[C---:B------:R-:W-:Y:S01]  /*1500*/  FFMA R45, R33.reuse, R65, R38 ;  /* 0x00000041212d7223 */ /* 0x040fe20000000026 */
[----:B------:R-:W-:Y:S01]  /*1510*/  FFMA R73, R33, R49, R36 ;  /* 0x0000003121497223 */ /* 0x000fe20000000024 */
[C---:B------:R-:W-:Y:S01]  /*1520*/  FFMA R46, R32.reuse, R52, R46 ;  /* 0x00000034202e7223 */ /* 0x040fe2000000002e */
[----:B------:R-:W5:Y:S01]  /*1530*/  LDS.128 R68, [R84+0x190] ;  /* 0x0001900054447984 */ /* 0x000f620000000c00 */
[----:B------:R-:W-:-:S02]  /*1540*/  FFMA R32, R32, R40, R44 ;  /* 0x0000002820207223 */ /* 0x000fc4000000002c */
[C---:B------:R-:W-:Y:S01]  /*1550*/  FFMA R47, R33.reuse, R53, R46 ;  /* 0x00000035212f7223 */ /* 0x040fe2000000002e */
[----:B------:R-:W5:Y:S01]  /*1560*/  LDS.128 R36, [R78.X4+UR5+0x90] ;  /* 0x000090054e247984 */ /* 0x000f620008004c00 */
[----:B------:R-:W-:Y:S01]  /*1570*/  FFMA R33, R33, R41, R32 ;  /* 0x0000002921217223 */ /* 0x000fe20000000020 */
[C---:B--2---:R-:W-:Y:S01]  /*1580*/  FFMA R30, R24.reuse, R52, R30 ;  /* 0x00000034181e7223 */ /* 0x044fe2000000001e */
[C---:B------:R-:W-:Y:S01]  /*1590*/  FFMA R48, R24.reuse, R48, R29 ;  /* 0x0000003018307223 */ /* 0x040fe2000000001d */
[C---:B------:R-:W-:Y:S01]  /*15a0*/  FFMA R64, R24.reuse, R64, R31 ;  /* 0x0000004018407223 */ /* 0x040fe2000000001f */
[----:B------:R-:W-:Y:S01]  /*15b0*/  FFMA R24, R24, R40, R28 ;  /* 0x0000002818187223 */ /* 0x000fe2000000001c */
[C---:B------:R-:W-:Y:S01]  /*15c0*/  FFMA R53, R25.reuse, R53, R30 ;  /* 0x0000003519357223 */ /* 0x040fe2000000001e */
[C---:B------:R-:W-:Y:S01]  /*15d0*/  FFMA R49, R25.reuse, R49, R48 ;  /* 0x0000003119317223 */ /* 0x040fe20000000030 */
[----:B------:R-:W2:Y:S01]  /*15e0*/  LDS.128 R28, [R78.X4+UR5+0x110] ;  /* 0x000110054e1c7984 */ /* 0x000ea20008004c00 */
[C---:B------:R-:W-:Y:S01]  /*15f0*/  FFMA R65, R25.reuse, R65, R64 ;  /* 0x0000004119417223 */ /* 0x040fe20000000040 */
[----:B------:R-:W-:Y:S01]  /*1600*/  FFMA R25, R25, R41, R24 ;  /* 0x0000002919197223 */ /* 0x000fe20000000018 */
[C---:B------:R-:W-:Y:S01]  /*1610*/  FFMA R46, R34.reuse, R66, R45 ;  /* 0x00000042222e7223 */ /* 0x040fe2000000002d */
[C---:B------:R-:W-:Y:S01]  /*1620*/  FFMA R44, R34.reuse, R54, R47 ;  /* 0x00000036222c7223 */ /* 0x040fe2000000002f */
[-C--:B------:R-:W-:Y:S01]  /*1630*/  FFMA R32, R34, R50.reuse, R73 ;  /* 0x0000003222207223 */ /* 0x080fe20000000049 */
[C---:B------:R-:W-:Y:S01]  /*1640*/  FFMA R50, R26.reuse, R50, R49 ;  /* 0x000000321a327223 */ /* 0x040fe20000000031 */
[C---:B------:R-:W-:Y:S01]  /*1650*/  FFMA R66, R26.reuse, R66, R65 ;  /* 0x000000421a427223 */ /* 0x040fe20000000041 */
[C---:B------:R-:W-:Y:S01]  /*1660*/  FFMA R54, R26.reuse, R54, R53 ;  /* 0x000000361a367223 */ /* 0x040fe20000000035 */
[-C--:B------:R-:W-:Y:S01]  /*1670*/  FFMA R26, R26, R42.reuse, R25 ;  /* 0x0000002a1a1a7223 */ /* 0x080fe20000000019 */
[----:B------:R-:W-:Y:S01]  /*1680*/  FFMA R34, R34, R42, R33 ;  /* 0x0000002a22227223 */ /* 0x000fe20000000021 */
[C---:B------:R-:W-:Y:S01]  /*1690*/  FFMA R73, R35.reuse, R51, R32 ;  /* 0x0000003323497223 */ /* 0x040fe20000000020 */
[----:B------:R-:W-:Y:S01]  /*16a0*/  FFMA R101, R35, R67, R46 ;  /* 0x0000004323657223 */ /* 0x000fe2000000002e */
[----:B------:R-:W-:Y:S01]  /*16b0*/  FFMA R65, R27, R43, R26 ;  /* 0x0000002b1b417223 */ /* 0x000fe2000000001a */
[C---:B------:R-:W-:Y:S01]  /*16c0*/  FFMA R75, R35.reuse, R55, R44 ;  /* 0x00000037234b7223 */ /* 0x040fe2000000002c */
[----:B------:R-:W-:Y:S01]  /*16d0*/  FFMA R109, R35, R43, R34 ;  /* 0x0000002b236d7223 */ /* 0x000fe20000000022 */
[C---:B---3--:R-:W-:Y:S01]  /*16e0*/  FFMA R26, R16.reuse, R20, R87 ;  /* 0x00000014101a7223 */ /* 0x048fe20000000057 */
[C---:B------:R-:W-:Y:S01]  /*16f0*/  FFMA R67, R27.reuse, R67, R66 ;  /* 0x000000431b437223 */ /* 0x040fe20000000042 */
[C---:B------:R-:W-:Y:S01]  /*1700*/  FFMA R55, R27.reuse, R55, R54 ;  /* 0x000000371b377223 */ /* 0x040fe20000000036 */
[----:B------:R-:W-:Y:S01]  /*1710*/  FFMA R53, R27, R51, R50 ;  /* 0x000000331b357223 */ /* 0x000fe20000000032 */
[C---:B-1----:R-:W-:Y:S01]  /*1720*/  FFMA R32, R16.reuse, R56, R89 ;  /* 0x0000003810207223 */ /* 0x042fe20000000059 */
[C---:B------:R-:W-:Y:S01]  /*1730*/  FFMA R35, R17.reuse, R21, R26 ;  /* 0x0000001511237223 */ /* 0x040fe2000000001a */
[----:B------:R-:W-:Y:S01]  /*1740*/  LDS.128 R48, [R78.X4+UR5+0x1110] ;  /* 0x001110054e307984 */ /* 0x000fe20008004c00 */
[----:B----4-:R-:W-:Y:S01]  /*1750*/  FFMA R24, R16, R60, R85 ;  /* 0x0000003c10187223 */ /* 0x010fe20000000055 */
[C---:B------:R-:W-:Y:S01]  /*1760*/  FFMA R33, R17.reuse, R57, R32 ;  /* 0x0000003911217223 */ /* 0x040fe20000000020 */
[----:B------:R-:W-:Y:S01]  /*1770*/  FFMA R32, R18, R22, R35 ;  /* 0x0000001612207223 */ /* 0x000fe20000000023 */
[----:B------:R-:W-:Y:S01]  /*1780*/  LDS.128 R44, [R78.X4+UR5+0x20] ;  /* 0x000020054e2c7984 */ /* 0x000fe20008004c00 */
[----:B-----5:R-:W-:Y:S01]  /*1790*/  FFMA R16, R16, R68, R91 ;  /* 0x0000004410107223 */ /* 0x020fe2000000005b */
[C---:B------:R-:W-:Y:S01]  /*17a0*/  FFMA R41, R17.reuse, R61, R24 ;  /* 0x0000003d11297223 */ /* 0x040fe20000000018 */
[C---:B------:R-:W-:Y:S01]  /*17b0*/  FFMA R34, R18.reuse, R58, R33 ;  /* 0x0000003a12227223 */ /* 0x040fe20000000021 */
[----:B------:R-:W1:Y:S01]  /*17c0*/  LDS.128 R24, [R78.X4+UR5+0x190] ;  /* 0x000190054e187984 */ /* 0x000e620008004c00 */
[----:B------:R-:W-:Y:S01]  /*17d0*/  FFMA R17, R17, R69, R16 ;  /* 0x0000004511117223 */ /* 0x000fe20000000010 */
[----:B------:R-:W-:Y:S01]  /*17e0*/  FFMA R16, R18, R62, R41 ;  /* 0x0000003e12107223 */ /* 0x000fe20000000029 */
[C---:B------:R-:W-:Y:S01]  /*17f0*/  FFMA R87, R19.reuse, R23, R32 ;  /* 0x0000001713577223 */ /* 0x040fe20000000020 */
[----:B------:R-:W-:Y:S01]  /*1800*/  FFMA R32, R36, R68, R97 ;  /* 0x0000004424207223 */ /* 0x000fe20000000061 */
[----:B------:R-:W-:Y:S01]  /*1810*/  FFMA R18, R18, R70, R17 ;  /* 0x0000004612127223 */ /* 0x000fe20000000011 */
[----:B------:R-:W-:Y:S01]  /*1820*/  FFMA R85, R19, R63, R16 ;  /* 0x0000003f13557223 */ /* 0x000fe20000000010 */
[C---:B------:R-:W-:Y:S01]  /*1830*/  FFMA R16, R36.reuse, R20, R93 ;  /* 0x0000001424107223 */ /* 0x040fe2000000005d */
        /* <DEDUP_REMOVED lines=8> */
[C---:B------:R-:W-:Y:S01]  /*18c0*/  FFMA R36, R38.reuse, R70, R33 ;  /* 0x0000004626247223 */ /* 0x040fe20000000021 */
[----:B------:R-:W3:Y:S01]  /*18d0*/  LDS.128 R16, [R78.X4+UR5+0x1010] ;  /* 0x001010054e107984 */ /* 0x000ee20008004c00 */
[C---:B------:R-:W-:Y:S01]  /*18e0*/  FFMA R34, R38.reuse, R58, R35 ;  /* 0x0000003a26227223 */ /* 0x040fe20000000023 */
[C---:B------:R-:W-:Y:S01]  /*18f0*/  FFMA R32, R38.reuse, R22, R41 ;  /* 0x0000001626207223 */ /* 0x040fe20000000029 */
[C---:B------:R-:W-:Y:S01]  /*1900*/  FFMA R97, R39.reuse, R71, R36 ;  /* 0x0000004727617223 */ /* 0x040fe20000000024 */
        /* <DEDUP_REMOVED lines=19> */
[C---:B-1----:R-:W-:Y:S01]  /*1a40*/  FFMA R32, R24.reuse, R68, R117 ;  /* 0x0000004418207223 */ /* 0x042fe20000000075 */
[C---:B------:R-:W-:Y:S01]  /*1a50*/  FFMA R103, R31.reuse, R23, R28 ;  /* 0x000000171f677223 */ /* 0x040fe2000000001c */
[----:B------:R-:W-:Y:S01]  /*1a60*/  FFMA R111, R31, R63, R30 ;  /* 0x0000003f1f6f7223 */ /* 0x000fe2000000001e */
        /* <DEDUP_REMOVED lines=15> */
[C---:B---3--:R-:W-:Y:S01]  /*1b60*/  FFMA R72, R16.reuse, R60, R72 ;  /* 0x0000003c10487223 */ /* 0x048fe20000000048 */
[C---:B------:R-:W-:Y:S01]  /*1b70*/  FFMA R26, R16.reuse, R68, R125 ;  /* 0x00000044101a7223 */ /* 0x040fe2000000007d */
[C---:B------:R-:W-:Y:S01]  /*1b80*/  FFMA R24, R16.reuse, R56, R123 ;  /* 0x0000003810187223 */ /* 0x040fe2000000007b */
[----:B------:R-:W-:Y:S01]  /*1b90*/  FFMA R16, R16, R20, R121 ;  /* 0x0000001410107223 */ /* 0x000fe20000000079 */
[C---:B------:R-:W-:Y:S01]  /*1ba0*/  FFMA R29, R17.reuse, R61, R72 ;  /* 0x0000003d111d7223 */ /* 0x040fe20000000048 */
[C---:B------:R-:W-:Y:S01]  /*1bb0*/  FFMA R25, R17.reuse, R69, R26 ;  /* 0x0000004511197223 */ /* 0x040fe2000000001a */
[C---:B------:R-:W-:Y:S01]  /*1bc0*/  FFMA R27, R17.reuse, R57, R24 ;  /* 0x00000039111b7223 */ /* 0x040fe20000000018 */
[----:B------:R-:W-:Y:S01]  /*1bd0*/  FFMA R17, R17, R21, R16 ;  /* 0x0000001511117223 */ /* 0x000fe20000000010 */
[----:B------:R-:W1:Y:S01]  /*1be0*/  LDS.128 R40, [R78.X4+UR5+0x1190] ;  /* 0x001190054e287984 */ /* 0x000e620008004c00 */
[C---:B------:R-:W-:Y:S01]  /*1bf0*/  FFMA R64, R18.reuse, R62, R29 ;  /* 0x0000003e12407223 */ /* 0x040fe2000000001d */
[C---:B------:R-:W-:Y:S01]  /*1c00*/  FFMA R24, R18.reuse, R70, R25 ;  /* 0x0000004612187223 */ /* 0x040fe20000000019 */
[C---:B------:R-:W-:Y:S01]  /*1c10*/  FFMA R16, R18.reuse, R58, R27 ;  /* 0x0000003a12107223 */ /* 0x040fe2000000001b */
[----:B------:R-:W-:Y:S01]  /*1c20*/  FFMA R18, R18, R22, R17 ;  /* 0x0000001612127223 */ /* 0x000fe20000000011 */
[C---:B--2---:R-:W-:Y:S01]  /*1c30*/  FFMA R74, R36.reuse, R20, R74 ;  /* 0x00000014244a7223 */ /* 0x044fe2000000004a */
[C---:B------:R-:W-:Y:S01]  /*1c40*/  FFMA R86, R36.reuse, R56, R86 ;  /* 0x0000003824567223 */ /* 0x040fe20000000056 */
        /* <DEDUP_REMOVED lines=11> */
[----:B------:R-:W2:Y:S01]  /*1d00*/  LDS.128 R28, [R84+0x20] ;  /* 0x00002000541c7984 */ /* 0x000ea20000000c00 */
[----:B------:R-:W-:Y:S01]  /*1d10*/  FFMA R37, R37, R69, R88 ;  /* 0x0000004525257223 */ /* 0x000fe20000000058 */
[----:B------:R-:W-:Y:S01]  /*1d20*/  FFMA R86, R38, R62, R25 ;  /* 0x0000003e26567223 */ /* 0x000fe20000000019 */
[----:B------:R-:W-:Y:S01]  /*1d30*/  FFMA R36, R48, R20, R73 ;  /* 0x0000001430247223 */ /* 0x000fe20000000049 */
[----:B------:R-:W3:Y:S01]  /*1d40*/  LDS.128 R16, [R84+0xa0] ;  /* 0x0000a00054107984 */ /* 0x000ee20000000c00 */
[----:B------:R-:W-:Y:S01]  /*1d50*/  FFMA R74, R38, R70, R37 ;  /* 0x00000046264a7223 */ /* 0x000fe20000000025 */
[C---:B------:R-:W-:Y:S01]  /*1d60*/  FFMA R38, R48.reuse, R56, R75 ;  /* 0x0000003830267223 */ /* 0x040fe2000000004b */
[C---:B------:R-:W-:Y:S01]  /*1d70*/  FFMA R52, R48.reuse, R68, R101 ;  /* 0x0000004430347223 */ /* 0x040fe20000000065 */
[----:B------:R-:W4:Y:S01]  /*1d80*/  LDS.128 R24, [R84+0x120] ;  /* 0x0001200054187984 */ /* 0x000f220000000c00 */
[C---:B------:R-:W-:Y:S01]  /*1d90*/  FFMA R74, R39.reuse, R71, R74 ;  /* 0x00000047274a7223 */ /* 0x040fe2000000004a */
[C---:B------:R-:W-:Y:S01]  /*1da0*/  FFMA R72, R39.reuse, R59, R72 ;  /* 0x0000003b27487223 */ /* 0x040fe20000000048 */
[C---:B------:R-:W-:Y:S01]  /*1db0*/  FFMA R66, R39.reuse, R23, R66 ;  /* 0x0000001727427223 */ /* 0x040fe20000000042 */
[----:B------:R-:W5:Y:S01]  /*1dc0*/  LDS.128 R32, [R84+0x1a0] ;  /* 0x0001a00054207984 */ /* 0x000f620000000c00 */
[----:B------:R-:W-:Y:S01]  /*1dd0*/  FFMA R86, R39, R63, R86 ;  /* 0x0000003f27567223 */ /* 0x000fe20000000056 */
[C---:B------:R-:W-:Y:S01]  /*1de0*/  FFMA R75, R49.reuse, R57, R38 ;  /* 0x00000039314b7223 */ /* 0x040fe20000000026 */
[C---:B------:R-:W-:Y:S01]  /*1df0*/  FFMA R101, R49.reuse, R21, R36 ;  /* 0x0000001531657223 */ /* 0x040fe20000000024 */
[----:B------:R-:W-:Y:S01]  /*1e00*/  FFMA R48, R48, R60, R109 ;  /* 0x0000003c30307223 */ /* 0x000fe2000000006d */
[----:B------:R-:W5:Y:S01]  /*1e10*/  LDS.128 R36, [R78.X4+UR5+0xa0] ;  /* 0x0000a0054e247984 */ /* 0x000f620008004c00 */
[C---:B------:R-:W-:Y:S01]  /*1e20*/  FFMA R73, R49.reuse, R69, R52 ;  /* 0x0000004531497223 */ /* 0x040fe20000000034 */
[C---:B------:R-:W-:Y:S01]  /*1e30*/  FFMA R52, R50.reuse, R58, R75 ;  /* 0x0000003a32347223 */ /* 0x040fe2000000004b */
[----:B------:R-:W-:Y:S01]  /*1e40*/  FFMA R49, R49, R61, R48 ;  /* 0x0000003d31317223 */ /* 0x000fe20000000030 */
[C---:B------:R-:W-:Y:S01]  /*1e50*/  FFMA R48, R50.reuse, R22, R101 ;  /* 0x0000001632307223 */ /* 0x040fe20000000065 */
[----:B------:R-:W-:Y:S01]  /*1e60*/  FFMA R54, R50, R70, R73 ;  /* 0x0000004632367223 */ /* 0x000fe20000000049 */
[----:B-1----:R-:W-:Y:S01]  /*1e70*/  FFMA R20, R40, R20, R53 ;  /* 0x0000001428147223 */ /* 0x002fe20000000035 */
        /* <DEDUP_REMOVED lines=8> */
[----:B------:R-:W-:Y:S01]  /*1f00*/  FFMA R40, R40, R60, R65 ;  /* 0x0000003c28287223 */ /* 0x000fe20000000041 */
[----:B------:R-:W1:Y:S01]  /*1f10*/  LDS.128 R48, [R78.X4+UR5+0x120] ;  /* 0x000120054e307984 */ /* 0x000e620008004c00 */
        /* <DEDUP_REMOVED lines=8> */
[C---:B--2---:R-:W-:Y:S01]  /*1fa0*/  FFMA R20, R44.reuse, R28, R85 ;  /* 0x0000001c2c147223 */ /* 0x044fe20000000055 */
[C---:B------:R-:W-:Y:S01]  /*1fb0*/  FFMA R71, R43.reuse, R71, R70 ;  /* 0x000000472b477223 */ /* 0x040fe20000000046 */
[C---:B---3--:R-:W-:Y:S01]  /*1fc0*/  FFMA R22, R44.reuse, R16, R87 ;  /* 0x000000102c167223 */ /* 0x048fe20000000057 */
[C---:B------:R-:W-:Y:S01]  /*1fd0*/  FFMA R65, R43.reuse, R59, R58 ;  /* 0x0000003b2b417223 */ /* 0x040fe2000000003a */
[----:B------:R-:W-:Y:S01]  /*1fe0*/  FFMA R69, R43, R63, R42 ;  /* 0x0000003f2b457223 */ /* 0x000fe2000000002a */
[C---:B------:R-:W-:Y:S01]  /*1ff0*/  FFMA R53, R45.reuse, R29, R20 ;  /* 0x0000001d2d357223 */ /* 0x040fe20000000014 */
[C---:B----4-:R-:W-:Y:S01]  /*2000*/  FFMA R40, R44.reuse, R24, R89 ;  /* 0x000000182c287223 */ /* 0x050fe20000000059 */
[C---:B------:R-:W-:Y:S01]  /*2010*/  FFMA R43, R45.reuse, R17, R22 ;  /* 0x000000112d2b7223 */ /* 0x040fe20000000016 */
[----:B------:R-:W-:Y:S01]  /*2020*/  LDS.128 R60, [R78.X4+UR5+0x1120] ;  /* 0x001120054e3c7984 */ /* 0x000fe20008004c00 */
[----:B-----5:R-:W-:Y:S01]  /*2030*/  FFMA R44, R44, R32, R91 ;  /* 0x000000202c2c7223 */ /* 0x020fe2000000005b */
[----:B------:R-:W-:-:S02]  /*2040*/  FFMA R41, R45, R25, R40 ;  /* 0x000000192d297223 */ /* 0x000fc40000000028 */
[----:B------:R-:W2:Y:S01]  /*2050*/  LDS.128 R20, [R78.X4+UR5+0x1a0] ;  /* 0x0001a0054e147984 */ /* 0x000ea20008004c00 */
        /* <DEDUP_REMOVED lines=12> */
[----:B------:R-:W-:Y:S01]  /*2120*/  FFMA R36, R36, R28, R99 ;  /* 0x0000001c24247223 */ /* 0x000fe20000000063 */
[C---:B------:R-:W-:Y:S01]  /*2130*/  FFMA R47, R37.reuse, R25, R42 ;  /* 0x00000019252f7223 */ /* 0x040fe2000000002a */
[C---:B------:R-:W-:Y:S01]  /*2140*/  FFMA R53, R37.reuse, R17, R40 ;  /* 0x0000001125357223 */ /* 0x040fe20000000028 */
[C---:B------:R-:W-:Y:S01]  /*2150*/  FFMA R45, R37.reuse, R33, R44 ;  /* 0x00000021252d7223 */ /* 0x040fe2000000002c */
[----:B------:R-:W3:Y:S01]  /*2160*/  LDS.128 R40, [R78.X4+UR5+0x1020] ;  /* 0x001020054e287984 */ /* 0x000ee20008004c00 */
[----:B------:R-:W-:Y:S01]  /*2170*/  FFMA R37, R37, R29, R36 ;  /* 0x0000001d25257223 */ /* 0x000fe20000000024 */
[C---:B------:R-:W-:Y:S01]  /*2180*/  FFMA R36, R38.reuse, R18, R53 ;  /* 0x0000001226247223 */ /* 0x040fe20000000035 */
[C---:B------:R-:W-:Y:S01]  /*2190*/  FFMA R46, R38.reuse, R34, R45 ;  /* 0x00000022262e7223 */ /* 0x040fe2000000002d */
[----:B------:R-:W4:Y:S01]  /*21a0*/  LDS.128 R52, [R78.X4+UR5+0x10a0] ;  /* 0x0010a0054e347984 */ /* 0x000f220008004c00 */
[C---:B------:R-:W-:Y:S01]  /*21b0*/  FFMA R44, R38.reuse, R26, R47 ;  /* 0x0000001a262c7223 */ /* 0x040fe2000000002f */
[----:B------:R-:W-:Y:S01]  /*21c0*/  FFMA R38, R38, R30, R37 ;  /* 0x0000001e26267223 */ /* 0x000fe20000000025 */
[C---:B------:R-:W-:Y:S01]  /*21d0*/  FFMA R93, R39.reuse, R19, R36 ;  /* 0x00000013275d7223 */ /* 0x040fe20000000024 */
[C---:B-1----:R-:W-:Y:S01]  /*21e0*/  FFMA R36, R48.reuse, R16, R103 ;  /* 0x0000001030247223 */ /* 0x042fe20000000067 */
        /* <DEDUP_REMOVED lines=29> */
[C---:B------:R-:W-:Y:S01]  /*23c0*/  FFMA R119, R23.reuse, R31, R20 ;  /* 0x0000001f17777223 */ /* 0x040fe20000000014 */
[C---:B------:R-:W-:Y:S01]  /*23d0*/  FFMA R117, R23.reuse, R35, R38 ;  /* 0x0000002317757223 */ /* 0x040fe20000000026 */
[----:B------:R-:W-:Y:S01]  /*23e0*/  FFMA R113, R23, R19, R22 ;  /* 0x0000001317717223 */ /* 0x000fe20000000016 */
[C---:B---3--:R-:W-:Y:S01]  /*23f0*/  FFMA R64, R40.reuse, R28, R64 ;  /* 0x0000001c28407223 */ /* 0x048fe20000000040 */
[C---:B------:R-:W-:Y:S01]  /*2400*/  FFMA R22, R40.reuse, R32, R125 ;  /* 0x0000002028167223 */ /* 0x040fe2000000007d */
[C---:B------:R-:W-:Y:S01]  /*2410*/  FFMA R20, R40.reuse, R24, R123 ;  /* 0x0000001828147223 */ /* 0x040fe2000000007b */
[----:B------:R-:W-:Y:S01]  /*2420*/  FFMA R111, R51, R31, R50 ;  /* 0x0000001f336f7223 */ /* 0x000fe20000000032 */
[-C--:B------:R-:W-:Y:S01]  /*2430*/  FFMA R40, R40, R16.reuse, R121 ;  /* 0x0000001028287223 */ /* 0x080fe20000000079 */
[----:B------:R-:W1:Y:S01]  /*2440*/  LDS.128 R48, [R78.X4+UR5+0x11a0] ;  /* 0x0011a0054e307984 */ /* 0x000e620008004c00 */
[----:B------:R-:W-:Y:S01]  /*2450*/  FFMA R115, R23, R27, R36 ;  /* 0x0000001b17737223 */ /* 0x000fe20000000024 */
[C---:B------:R-:W-:Y:S01]  /*2460*/  FFMA R37, R41.reuse, R29, R64 ;  /* 0x0000001d29257223 */ /* 0x040fe20000000040 */
[C---:B------:R-:W-:Y:S01]  /*2470*/  FFMA R21, R41.reuse, R33, R22 ;  /* 0x0000002129157223 */ /* 0x040fe20000000016 */
[C---:B------:R-:W-:Y:S01]  /*2480*/  FFMA R23, R41.reuse, R25, R20 ;  /* 0x0000001929177223 */ /* 0x040fe20000000014 */
[-C--:B------:R-:W-:Y:S01]  /*2490*/  FFMA R41, R41, R17.reuse, R40 ;  /* 0x0000001129297223 */ /* 0x080fe20000000028 */
[C---:B----4-:R-:W-:Y:S01]  /*24a0*/  FFMA R66, R52.reuse, R16, R66 ;  /* 0x0000001034427223 */ /* 0x050fe20000000042 */
[----:B------:R-:W-:Y:S01]  /*24b0*/  FFMA R72, R52, R24, R72 ;  /* 0x0000001834487223 */ /* 0x000fe20000000048 */
[C---:B------:R-:W-:Y:S01]  /*24c0*/  FFMA R64, R42.reuse, R30, R37 ;  /* 0x0000001e2a407223 */ /* 0x040fe20000000025 */
[C---:B------:R-:W-:Y:S01]  /*24d0*/  FFMA R22, R42.reuse, R34, R21 ;  /* 0x000000222a167223 */ /* 0x040fe20000000015 */
[----:B------:R-:W-:Y:S01]  /*24e0*/  FFMA R20, R42, R26, R23 ;  /* 0x0000001a2a147223 */ /* 0x000fe20000000017 */
[----:B------:R-:W-:Y:S01]  /*24f0*/  FFMA R86, R52, R28, R86 ;  /* 0x0000001c34567223 */ /* 0x000fe20000000056 */
        /* <DEDUP_REMOVED lines=11> */
[----:B------:R-:W-:Y:S01]  /*25b0*/  LDS.128 R56, [R78.X4+UR5+0x30] ;  /* 0x000030054e387984 */ /* 0x000fe20008004c00 */
[----:B------:R-:W-:Y:S01]  /*25c0*/  FFMA R72, R54, R30, R37 ;  /* 0x0000001e36487223 */ /* 0x000fe20000000025 */
[----:B------:R-:W-:Y:S01]  /*25d0*/  FFMA R53, R53, R33, R74 ;  /* 0x0000002135357223 */ /* 0x000fe2000000004a */
[C---:B------:R-:W-:Y:S01]  /*25e0*/  FFMA R52, R60.reuse, R16, R73 ;  /* 0x000000103c347223 */ /* 0x040fe20000000049 */
[----:B------:R-:W2:Y:S01]  /*25f0*/  LDS.128 R20, [R84+0xb0] ;  /* 0x0000b00054147984 */ /* 0x000ea20000000c00 */
[----:B------:R-:W-:Y:S01]  /*2600*/  FFMA R74, R60, R32, R101 ;  /* 0x000000203c4a7223 */ /* 0x000fe20000000065 */
[----:B------:R-:W-:Y:S01]  /*2610*/  FFMA R70, R54, R34, R53 ;  /* 0x0000002236467223 */ /* 0x000fe20000000035 */
[C---:B------:R-:W-:Y:S01]  /*2620*/  FFMA R54, R60.reuse, R24, R75 ;  /* 0x000000183c367223 */ /* 0x040fe2000000004b */
[----:B------:R-:W3:Y:S01]  /*2630*/  LDS.128 R40, [R84+0x30] ;  /* 0x0000300054287984 */ /* 0x000ee20000000c00 */
[C---:B------:R-:W-:Y:S01]  /*2640*/  FFMA R68, R55.reuse, R27, R68 ;  /* 0x0000001b37447223 */ /* 0x040fe20000000044 */
[C---:B------:R-:W-:Y:S01]  /*2650*/  FFMA R70, R55.reuse, R35, R70 ;  /* 0x0000002337467223 */ /* 0x040fe20000000046 */
[C---:B------:R-:W-:Y:S01]  /*2660*/  FFMA R66, R55.reuse, R19, R66 ;  /* 0x0000001337427223 */ /* 0x040fe20000000042 */
[----:B------:R-:W4:Y:S01]  /*2670*/  LDS.128 R36, [R84+0x130] ;  /* 0x0001300054247984 */ /* 0x000f220000000c00 */
        /* <DEDUP_REMOVED lines=8> */
[----:B------:R-:W5:Y:S01]  /*2700*/  LDS.128 R44, [R84+0x1b0] ;  /* 0x0001b000542c7984 */ /* 0x000f620000000c00 */
[C---:B------:R-:W-:Y:S01]  /*2710*/  FFMA R86, R62.reuse, R34, R73 ;  /* 0x000000223e567223 */ /* 0x040fe20000000049 */
[C---:B------:R-:W-:Y:S01]  /*2720*/  FFMA R60, R62.reuse, R18, R101 ;  /* 0x000000123e3c7223 */ /* 0x040fe20000000065 */
[----:B------:R-:W-:Y:S01]  /*2730*/  FFMA R62, R62, R30, R61 ;  /* 0x0000001e3e3e7223 */ /* 0x000fe2000000003d */
[C---:B-1----:R-:W-:Y:S01]  /*2740*/  FFMA R16, R48.reuse, R16, R67 ;  /* 0x0000001030107223 */ /* 0x042fe20000000043 */
[C---:B------:R-:W-:Y:S01]  /*2750*/  FFMA R101, R63.reuse, R35, R86 ;  /* 0x000000233f657223 */ /* 0x040fe20000000056 */
[C---:B------:R-:W-:Y:S01]  /*2760*/  FFMA R75, R63.reuse, R27, R74 ;  /* 0x0000001b3f4b7223 */ /* 0x040fe2000000004a */
[C---:B------:R-:W-:Y:S01]  /*2770*/  FFMA R73, R63.reuse, R19, R60 ;  /* 0x000000133f497223 */ /* 0x040fe2000000003c */
[----:B------:R-:W-:Y:S01]  /*2780*/  FFMA R109, R63, R31, R62 ;  /* 0x0000001f3f6d7223 */ /* 0x000fe2000000003e */
[C---:B------:R-:W-:Y:S01]  /*2790*/  FFMA R17, R49.reuse, R17, R16 ;  /* 0x0000001131117223 */ /* 0x040fe20000000010 */
[----:B------:R-:W1:Y:S01]  /*27a0*/  LDS.128 R60, [R78.X4+UR5+0x130] ;  /* 0x000130054e3c7984 */ /* 0x000e620008004c00 */
[C---:B------:R-:W-:Y:S01]  /*27b0*/  FFMA R24, R48.reuse, R24, R65 ;  /* 0x0000001830187223 */ /* 0x040fe20000000041 */
[----:B------:R-:W-:Y:S01]  /*27c0*/  FFMA R28, R48, R28, R69 ;  /* 0x0000001c301c7223 */ /* 0x000fe20000000045 */
[----:B------:R-:W-:Y:S01]  /*27d0*/  FFMA R18, R50, R18, R17 ;  /* 0x0000001232127223 */ /* 0x000fe20000000011 */
[----:B------:R-:W-:Y:S01]  /*27e0*/  FFMA R32, R48, R32, R71 ;  /* 0x0000002030207223 */ /* 0x000fe20000000047 */
[C---:B------:R-:W-:Y:S01]  /*27f0*/  FFMA R25, R49.reuse, R25, R24 ;  /* 0x0000001931197223 */ /* 0x040fe20000000018 */
[----:B------:R-:W-:Y:S01]  /*2800*/  FFMA R29, R49, R29, R28 ;  /* 0x0000001d311d7223 */ /* 0x000fe2000000001c */
[----:B------:R-:W-:Y:S01]  /*2810*/  FFMA R69, R51, R19, R18 ;  /* 0x0000001333457223 */ /* 0x000fe20000000012 */
[----:B------:R-:W-:Y:S01]  /*2820*/  FFMA R33, R49, R33, R32 ;  /* 0x0000002131217223 */ /* 0x000fe20000000020 */
[C---:B------:R-:W-:Y:S01]  /*2830*/  FFMA R26, R50.reuse, R26, R25 ;  /* 0x0000001a321a7223 */ /* 0x040fe20000000019 */
[----:B------:R-:W-:-:S02]  /*2840*/  FFMA R30, R50, R30, R29 ;  /* 0x0000001e321e7223 */ /* 0x000fc4000000001d */
[----:B------:R-:W-:Y:S01]  /*2850*/  FFMA R34, R50, R34, R33 ;  /* 0x0000002232227223 */ /* 0x000fe20000000021 */
[C---:B--2---:R-:W-:Y:S01]  /*2860*/  FFMA R18, R56.reuse, R20, R87 ;  /* 0x0000001438127223 */ /* 0x044fe20000000057 */
[C---:B------:R-:W-:Y:S01]  /*2870*/  FFMA R67, R51.reuse, R27, R26 ;  /* 0x0000001b33437223 */ /* 0x040fe2000000001a */
[C---:B------:R-:W-:Y:S01]  /*2880*/  FFMA R71, R51.reuse, R31, R30 ;  /* 0x0000001f33477223 */ /* 0x040fe2000000001e */
[----:B------:R-:W-:Y:S01]  /*2890*/  FFMA R65, R51, R35, R34 ;  /* 0x0000002333417223 */ /* 0x000fe20000000022 */
[C---:B---3--:R-:W-:Y:S01]  /*28a0*/  FFMA R16, R56.reuse, R40, R85 ;  /* 0x0000002838107223 */ /* 0x048fe20000000055 */
[C---:B------:R-:W-:Y:S01]  /*28b0*/  FFMA R27, R57.reuse, R21, R18 ;  /* 0x00000015391b7223 */ /* 0x040fe20000000012 */
[----:B------:R-:W-:Y:S01]  /*28c0*/  LDS.128 R48, [R78.X4+UR5+0x10b0] ;  /* 0x0010b0054e307984 */ /* 0x000fe20008004c00 */
[----:B----4-:R-:W-:Y:S01]  /*28d0*/  FFMA R24, R56, R36, R89 ;  /* 0x0000002438187223 */ /* 0x010fe20000000059 */
[C---:B------:R-:W-:Y:S01]  /*28e0*/  FFMA R29, R57.reuse, R41, R16 ;  /* 0x00000029391d7223 */ /* 0x040fe20000000010 */
[C---:B------:R-:W-:Y:S01]  /*28f0*/  FFMA R26, R58.reuse, R22, R27 ;  /* 0x000000163a1a7223 */ /* 0x040fe2000000001b */
[----:B------:R-:W2:Y:S01]  /*2900*/  LDS.128 R16, [R78.X4+UR5+0x1b0] ;  /* 0x0001b0054e107984 */ /* 0x000ea20008004c00 */
[----:B------:R-:W-:Y:S01]  /*2910*/  FFMA R25, R57, R37, R24 ;  /* 0x0000002539197223 */ /* 0x000fe20000000018 */
[----:B------:R-:W-:Y:S01]  /*2920*/  FFMA R24, R58, R42, R29 ;  /* 0x0000002a3a187223 */ /* 0x000fe2000000001d */
[C---:B------:R-:W-:Y:S01]  /*2930*/  FFMA R87, R59.reuse, R23, R26 ;  /* 0x000000173b577223 */ /* 0x040fe2000000001a */
[----:B-----5:R-:W-:Y:S01]  /*2940*/  FFMA R26, R52, R36, R95 ;  /* 0x00000024341a7223 */ /* 0x020fe2000000005f */
[----:B------:R-:W-:Y:S01]  /*2950*/  FFMA R28, R58, R38, R25 ;  /* 0x000000263a1c7223 */ /* 0x000fe20000000019 */
[----:B------:R-:W-:Y:S01]  /*2960*/  FFMA R85, R59, R43, R24 ;  /* 0x0000002b3b557223 */ /* 0x000fe20000000018 */
[C---:B------:R-:W-:Y:S01]  /*2970*/  FFMA R24, R52.reuse, R20, R93 ;  /* 0x0000001434187223 */ /* 0x040fe2000000005d */
[----:B------:R-:W-:Y:S01]  /*2980*/  FFMA R31, R53, R37, R26 ;  /* 0x00000025351f7223 */ /* 0x000fe2000000001a */
[----:B------:R-:W-:Y:S01]  /*2990*/  FFMA R89, R59, R39, R28 ;  /* 0x000000273b597223 */ /* 0x000fe2000000001c */
[----:B------:R-:W-:Y:S01]  /*29a0*/  FFMA R28, R52, R44, R97 ;  /* 0x0000002c341c7223 */ /* 0x000fe20000000061 */
[C---:B------:R-:W-:Y:S01]  /*29b0*/  FFMA R33, R53.reuse, R21, R24 ;  /* 0x0000001535217223 */ /* 0x040fe20000000018 */
[C---:B------:R-:W-:Y:S01]  /*29c0*/  FFMA R30, R54.reuse, R38, R31 ;  /* 0x00000026361e7223 */ /* 0x040fe2000000001f */
[----:B------:R-:W3:Y:S01]  /*29d0*/  LDS.128 R24, [R78.X4+UR5+0x1030] ;  /* 0x001030054e187984 */ /* 0x000ee20008004c00 */
[----:B------:R-:W-:Y:S01]  /*29e0*/  FFMA R29, R53, R45, R28 ;  /* 0x0000002d351d7223 */ /* 0x000fe2000000001c */
[----:B------:R-:W-:Y:S01]  /*29f0*/  FFMA R28, R54, R22, R33 ;  /* 0x00000016361c7223 */ /* 0x000fe20000000021 */
[C---:B------:R-:W-:Y:S01]  /*2a00*/  FFMA R95, R55.reuse, R39, R30 ;  /* 0x00000027375f7223 */ /* 0x040fe2000000001e */
[----:B-1----:R-:W-:Y:S01]  /*2a10*/  FFMA R30, R60, R36, R105 ;  /* 0x000000243c1e7223 */ /* 0x002fe20000000069 */
[----:B------:R-:W-:Y:S01]  /*2a20*/  FFMA R32, R54, R46, R29 ;  /* 0x0000002e36207223 */ /* 0x000fe2000000001d */
[----:B------:R-:W-:Y:S01]  /*2a30*/  FFMA R93, R55, R23, R28 ;  /* 0x00000017375d7223 */ /* 0x000fe2000000001c */
[C---:B------:R-:W-:Y:S01]  /*2a40*/  FFMA R28, R60.reuse, R20, R103 ;  /* 0x000000143c1c7223 */ /* 0x040fe20000000067 */
[----:B------:R-:W-:Y:S01]  /*2a50*/  FFMA R31, R61, R37, R30 ;  /* 0x000000253d1f7223 */ /* 0x000fe2000000001e */
[----:B------:R-:W-:Y:S01]  /*2a60*/  FFMA R97, R55, R47, R32 ;  /* 0x0000002f37617223 */ /* 0x000fe20000000020 */
        /* <DEDUP_REMOVED lines=13> */
[----:B------:R-:W-:Y:S01]  /*2b40*/  FFMA R111, R63, R43, R62 ;  /* 0x0000002b3f6f7223 */ /* 0x000fe2000000003e */
[----:B------:R-:W-:Y:S01]  /*2b50*/  FFMA R56, R56, R44, R91 ;  /* 0x0000002c38387223 */ /* 0x000fe2000000005b */
[----:B------:R-:W1:Y:S01]  /*2b60*/  LDS.128 R60, [R78.X4+UR5+0x1130] ;  /* 0x001130054e3c7984 */ /* 0x000e620008004c00 */
[-C--:B------:R-:W-:Y:S01]  /*2b70*/  FFMA R53, R53, R41.reuse, R52 ;  /* 0x0000002935357223 */ /* 0x080fe20000000034 */
        /* <DEDUP_REMOVED lines=14> */
[C---:B---3--:R-:W-:Y:S01]  /*2c60*/  FFMA R64, R24.reuse, R40, R64 ;  /* 0x0000002818407223 */ /* 0x048fe20000000040 */
[----:B------:R-:W-:Y:S01]  /*2c70*/  FFMA R113, R19, R23, R18 ;  /* 0x0000001713717223 */ /* 0x000fe20000000012 */
[C---:B------:R-:W-:Y:S01]  /*2c80*/  FFMA R18, R24.reuse, R44, R125 ;  /* 0x0000002c18127223 */ /* 0x040fe2000000007d */
        /* <DEDUP_REMOVED lines=8> */
[----:B------:R-:W2:Y:S01]  /*2d10*/  LDS.128 R52, [R78.X4+UR5+0x11b0] ;  /* 0x0011b0054e347984 */ /* 0x000ea20008004c00 */
        /* <DEDUP_REMOVED lines=13> */
[-C--:B------:R-:W-:Y:S01]  /*2df0*/  FFMA R91, R59, R47.reuse, R58 ;  /* 0x0000002f3b5b7223 */ /* 0x080fe2000000003a */
        /* <DEDUP_REMOVED lines=8> */
[----:B------:R-:W-:Y:S01]  /*2e80*/  LDS.128 R56, [R78.X4+UR5+0x40] ;  /* 0x000040054e387984 */ /* 0x000fe20008004c00 */
[----:B------:R-:W-:Y:S01]  /*2e90*/  FFMA R49, R49, R45, R70 ;  /* 0x0000002d31317223 */ /* 0x000fe20000000046 */
[C---:B-1----:R-:W-:Y:S01]  /*2ea0*/  FFMA R48, R60.reuse, R20, R73 ;  /* 0x000000143c307223 */ /* 0x042fe20000000049 */
[----:B------:R-:W-:Y:S01]  /*2eb0*/  FFMA R74, R60, R44, R101 ;  /* 0x0000002c3c4a7223 */ /* 0x000fe20000000065 */
[----:B------:R-:W1:Y:S01]  /*2ec0*/  LDS.128 R24, [R84+0x140] ;  /* 0x0001400054187984 */ /* 0x000e620000000c00 */
[----:B------:R-:W-:Y:S01]  /*2ed0*/  FFMA R70, R50, R46, R49 ;  /* 0x0000002e32467223 */ /* 0x000fe20000000031 */
[C---:B------:R-:W-:Y:S01]  /*2ee0*/  FFMA R50, R60.reuse, R36, R75 ;  /* 0x000000243c327223 */ /* 0x040fe2000000004b */
[C---:B------:R-:W-:Y:S01]  /*2ef0*/  FFMA R68, R51.reuse, R39, R68 ;  /* 0x0000002733447223 */ /* 0x040fe20000000044 */
[----:B------:R-:W3:Y:S01]  /*2f00*/  LDS.128 R16, [R84+0xc0] ;  /* 0x0000c00054107984 */ /* 0x000ee20000000c00 */
[C---:B------:R-:W-:Y:S01]  /*2f10*/  FFMA R70, R51.reuse, R47, R70 ;  /* 0x0000002f33467223 */ /* 0x040fe20000000046 */
[C---:B------:R-:W-:Y:S01]  /*2f20*/  FFMA R66, R51.reuse, R23, R66 ;  /* 0x0000001733427223 */ /* 0x040fe20000000042 */
[----:B------:R-:W-:Y:S01]  /*2f30*/  FFMA R72, R51, R43, R72 ;  /* 0x0000002b33487223 */ /* 0x000fe20000000048 */
[----:B------:R-:W4:Y:S01]  /*2f40*/  LDS.128 R28, [R84+0x40] ;  /* 0x00004000541c7984 */ /* 0x000f220000000c00 */
[----:B------:R-:W-:Y:S01]  /*2f50*/  FFMA R60, R60, R40, R109 ;  /* 0x000000283c3c7223 */ /* 0x000fe2000000006d */
[C---:B------:R-:W-:Y:S01]  /*2f60*/  FFMA R75, R61.reuse, R37, R50 ;  /* 0x000000253d4b7223 */ /* 0x040fe20000000032 */
[C---:B------:R-:W-:Y:S01]  /*2f70*/  FFMA R101, R61.reuse, R21, R48 ;  /* 0x000000153d657223 */ /* 0x040fe20000000030 */
[----:B------:R-:W5:Y:S01]  /*2f80*/  LDS.128 R32, [R84+0x1c0] ;  /* 0x0001c00054207984 */ /* 0x000f620000000c00 */
[C---:B------:R-:W-:Y:S01]  /*2f90*/  FFMA R73, R61.reuse, R45, R74 ;  /* 0x0000002d3d497223 */ /* 0x040fe2000000004a */
[----:B------:R-:W-:Y:S01]  /*2fa0*/  FFMA R61, R61, R41, R60 ;  /* 0x000000293d3d7223 */ /* 0x000fe2000000003c */
[C---:B------:R-:W-:Y:S01]  /*2fb0*/  FFMA R74, R62.reuse, R38, R75 ;  /* 0x000000263e4a7223 */ /* 0x040fe2000000004b */
[----:B------:R-:W5:Y:S01]  /*2fc0*/  LDS.128 R48, [R78.X4+UR5+0xc0] ;  /* 0x0000c0054e307984 */ /* 0x000f620008004c00 */
        /* <DEDUP_REMOVED lines=8> */
[----:B------:R-:W2:Y:S01]  /*3050*/  LDS.128 R60, [R78.X4+UR5+0x140] ;  /* 0x000140054e3c7984 */ /* 0x000ea20008004c00 */
        /* <DEDUP_REMOVED lines=14> */
[----:B-1----:R-:W-:Y:S01]  /*3140*/  FFMA R36, R56, R24, R89 ;  /* 0x0000001838247223 */ /* 0x002fe20000000059 */
[----:B------:R-:W-:-:S02]  /*3150*/  FFMA R65, R55, R47, R46 ;  /* 0x0000002f37417223 */ /* 0x000fc4000000002e */
[----:B------:R-:W-:Y:S01]  /*3160*/  LDS.128 R52, [R84+0x150] ;  /* 0x0001500054347984 */ /* 0x000fe20000000c00 */
[C---:B---3--:R-:W-:Y:S01]  /*3170*/  FFMA R22, R56.reuse, R16, R87 ;  /* 0x0000001038167223 */ /* 0x048fe20000000057 */
[C---:B------:R-:W-:Y:S02]  /*3180*/  FFMA R21, R57.reuse, R25, R36 ;  /* 0x0000001939157223 */ /* 0x040fe40000000024 */
[----:B------:R-:W1:Y:S01]  /*3190*/  LDS.128 R36, [R78.X4+UR5+0x1c0] ;  /* 0x0001c0054e247984 */ /* 0x000e620008004c00 */
[----:B----4-:R-:W-:Y:S01]  /*31a0*/  FFMA R20, R56, R28, R85 ;  /* 0x0000001c38147223 */ /* 0x010fe20000000055 */
[C---:B------:R-:W-:Y:S01]  /*31b0*/  FFMA R23, R57.reuse, R17, R22 ;  /* 0x0000001139177223 */ /* 0x040fe20000000016 */
[C---:B------:R-:W-:Y:S02]  /*31c0*/  FFMA R40, R58.reuse, R26, R21 ;  /* 0x0000001a3a287223 */ /* 0x040fe40000000015 */
[----:B------:R-:W-:Y:S01]  /*31d0*/  FFMA R41, R57, R29, R20 ;  /* 0x0000001d39297223 */ /* 0x000fe20000000014 */
[----:B------:R-:W-:Y:S01]  /*31e0*/  FFMA R22, R58, R18, R23 ;  /* 0x000000123a167223 */ /* 0x000fe20000000017 */
[C---:B------:R-:W-:Y:S01]  /*31f0*/  FFMA R89, R59.reuse, R27, R40 ;  /* 0x0000001b3b597223 */ /* 0x040fe20000000028 */
[----:B-----5:R-:W-:Y:S01]  /*3200*/  FFMA R56, R56, R32, R91 ;  /* 0x0000002038387223 */ /* 0x020fe2000000005b */
        /* <DEDUP_REMOVED lines=8> */
[----:B------:R-:W3:Y:S01]  /*3290*/  LDS.128 R40, [R78.X4+UR5+0x1040] ;  /* 0x001040054e287984 */ /* 0x000ee20008004c00 */
[C---:B------:R-:W-:Y:S01]  /*32a0*/  FFMA R45, R49.reuse, R17, R20 ;  /* 0x00000011312d7223 */ /* 0x040fe20000000014 */
[----:B------:R-:W-:Y:S01]  /*32b0*/  FFMA R48, R48, R28, R99 ;  /* 0x0000001c30307223 */ /* 0x000fe20000000063 */
[C---:B------:R-:W-:Y:S01]  /*32c0*/  FFMA R22, R50.reuse, R26, R23 ;  /* 0x0000001a32167223 */ /* 0x040fe20000000017 */
[C---:B------:R-:W-:Y:S01]  /*32d0*/  FFMA R44, R50.reuse, R34, R21 ;  /* 0x00000022322c7223 */ /* 0x040fe20000000015 */
[----:B------:R-:W-:Y:S01]  /*32e0*/  FFMA R20, R50, R18, R45 ;  /* 0x0000001232147223 */ /* 0x000fe2000000002d */
[----:B------:R-:W-:Y:S01]  /*32f0*/  FFMA R49, R49, R29, R48 ;  /* 0x0000001d31317223 */ /* 0x000fe20000000030 */
[C---:B------:R-:W-:Y:S01]  /*3300*/  FFMA R95, R51.reuse, R27, R22 ;  /* 0x0000001b335f7223 */ /* 0x040fe20000000016 */
[C---:B--2---:R-:W-:Y:S01]  /*3310*/  FFMA R22, R60.reuse, R24, R105 ;  /* 0x000000183c167223 */ /* 0x044fe20000000069 */
[C---:B------:R-:W-:Y:S01]  /*3320*/  FFMA R93, R51.reuse, R19, R20 ;  /* 0x00000013335d7223 */ /* 0x040fe20000000014 */
[----:B------:R-:W-:Y:S01]  /*3330*/  FFMA R20, R60, R16, R103 ;  /* 0x000000103c147223 */ /* 0x000fe20000000067 */
[----:B------:R-:W-:Y:S01]  /*3340*/  FFMA R50, R50, R30, R49 ;  /* 0x0000001e32327223 */ /* 0x000fe20000000031 */
        /* <DEDUP_REMOVED lines=30> */
[C---:B---3--:R-:W-:Y:S01]  /*3530*/  FFMA R36, R40.reuse, R24, R123 ;  /* 0x0000001828247223 */ /* 0x048fe2000000007b */
        /* <DEDUP_REMOVED lines=14> */
[----:B------:R-:W-:Y:S01]  /*3620*/  FFMA R42, R42, R18, R41 ;  /* 0x000000122a2a7223 */ /* 0x000fe20000000029 */
[C---:B--2---:R-:W-:Y:S01]  /*3630*/  FFMA R72, R20.reuse, R28, R72 ;  /* 0x0000001c14487223 */ /* 0x044fe20000000048 */
[C---:B------:R-:W-:Y:S01]  /*3640*/  FFMA R66, R20.reuse, R16, R66 ;  /* 0x0000001014427223 */ /* 0x040fe20000000042 */
[C---:B------:R-:W-:Y:S01]  /*3650*/  FFMA R68, R20.reuse, R24, R68 ;  /* 0x0000001814447223 */ /* 0x040fe20000000044 */
        /* <DEDUP_REMOVED lines=12> */
[----:B------:R-:W2:Y:S01]  /*3720*/  LDS.128 R44, [R78.X4+UR5+0x50] ;  /* 0x000050054e2c7984 */ /* 0x000ea20008004c00 */
[-C--:B------:R-:W-:Y:S01]  /*3730*/  FFMA R21, R21, R33.reuse, R70 ;  /* 0x0000002115157223 */ /* 0x080fe20000000046 */
[----:B------:R-:W-:Y:S01]  /*3740*/  FFMA R57, R57, R33, R56 ;  /* 0x0000002139397223 */ /* 0x000fe20000000038 */
[----:B-1----:R-:W-:Y:S01]  /*3750*/  FFMA R20, R60, R16, R73 ;  /* 0x000000103c147223 */ /* 0x002fe20000000049 */
[----:B------:R-:W1:Y:S01]  /*3760*/  LDS.128 R40, [R84+0x50] ;  /* 0x0000500054287984 */ /* 0x000e620000000c00 */
[----:B------:R-:W-:Y:S01]  /*3770*/  FFMA R70, R22, R34, R21 ;  /* 0x0000002216467223 */ /* 0x000fe20000000015 */
[----:B------:R-:W-:Y:S01]  /*3780*/  FFMA R22, R60, R24, R75 ;  /* 0x000000183c167223 */ /* 0x000fe2000000004b */
[----:B------:R-:W-:Y:S01]  /*3790*/  FFMA R58, R58, R34, R57 ;  /* 0x000000223a3a7223 */ /* 0x000fe20000000039 */
[----:B------:R-:W4:Y:S01]  /*37a0*/  LDS.128 R48, [R84+0xd0] ;  /* 0x0000d00054307984 */ /* 0x000f220000000c00 */
        /* <DEDUP_REMOVED lines=9> */
[----:B------:R-:W5:Y:S01]  /*3840*/  LDS.128 R20, [R78.X4+UR5+0xd0] ;  /* 0x0000d0054e147984 */ /* 0x000f620008004c00 */
[----:B------:R-:W-:Y:S01]  /*3850*/  FFMA R91, R59, R35, R58 ;  /* 0x000000233b5b7223 */ /* 0x000fe2000000003a */
[----:B------:R-:W-:Y:S01]  /*3860*/  FFMA R61, R61, R29, R60 ;  /* 0x0000001d3d3d7223 */ /* 0x000fe2000000003c */
[C---:B------:R-:W-:Y:S01]  /*3870*/  FFMA R86, R62.reuse, R34, R73 ;  /* 0x000000223e567223 */ /* 0x040fe20000000049 */
[----:B------:R-:W5:Y:S01]  /*3880*/  LDS.128 R56, [R84+0x1d0] ;  /* 0x0001d00054387984 */ /* 0x000f620000000c00 */
        /* <DEDUP_REMOVED lines=8> */
[----:B------:R-:W3:Y:S01]  /*3910*/  LDS.128 R60, [R78.X4+UR5+0x150] ;  /* 0x000150054e3c7984 */ /* 0x000ee20008004c00 */
        /* <DEDUP_REMOVED lines=9> */
[----:B--2---:R-:W-:Y:S01]  /*39b0*/  FFMA R24, R44, R52, R89 ;  /* 0x000000342c187223 */ /* 0x004fe20000000059 */
[----:B------:R-:W-:Y:S01]  /*39c0*/  FFMA R69, R39, R19, R18 ;  /* 0x0000001327457223 */ /* 0x000fe20000000012 */
[----:B------:R-:W-:Y:S01]  /*39d0*/  FFMA R26, R38, R26, R25 ;  /* 0x0000001a261a7223 */ /* 0x000fe20000000019 */
[----:B-1----:R-:W-:Y:S01]  /*39e0*/  FFMA R16, R44, R40, R85 ;  /* 0x000000282c107223 */ /* 0x002fe20000000055 */
[----:B------:R-:W-:Y:S01]  /*39f0*/  FFMA R17, R45, R53, R24 ;  /* 0x000000352d117223 */ /* 0x000fe20000000018 */
[----:B------:R-:W-:Y:S01]  /*3a00*/  FFMA R34, R38, R34, R33 ;  /* 0x0000002226227223 */ /* 0x000fe20000000021 */
[----:B------:R-:W-:Y:S01]  /*3a10*/  FFMA R67, R39, R27, R26 ;  /* 0x0000001b27437223 */ /* 0x000fe2000000001a */
[----:B----4-:R-:W-:Y:S01]  /*3a20*/  FFMA R18, R44, R48, R87 ;  /* 0x000000302c127223 */ /* 0x010fe20000000057 */
[C---:B------:R-:W-:Y:S01]  /*3a30*/  FFMA R29, R45.reuse, R41, R16 ;  /* 0x000000292d1d7223 */ /* 0x040fe20000000010 */
[C---:B------:R-:W-:Y:S01]  /*3a40*/  FFMA R28, R46.reuse, R54, R17 ;  /* 0x000000362e1c7223 */ /* 0x040fe20000000011 */
[----:B------:R-:W1:Y:S01]  /*3a50*/  LDS.128 R24, [R78.X4+UR5+0x1d0] ;  /* 0x0001d0054e187984 */ /* 0x000e620008004c00 */
[----:B------:R-:W-:Y:S01]  /*3a60*/  FFMA R19, R45, R49, R18 ;  /* 0x000000312d137223 */ /* 0x000fe20000000012 */
[C---:B------:R-:W-:Y:S01]  /*3a70*/  FFMA R16, R46.reuse, R42, R29 ;  /* 0x0000002a2e107223 */ /* 0x040fe2000000001d */
[----:B------:R-:W-:Y:S01]  /*3a80*/  FFMA R89, R47, R55, R28 ;  /* 0x000000372f597223 */ /* 0x000fe2000000001c */
[----:B------:R-:W-:Y:S01]  /*3a90*/  FFMA R65, R39, R35, R34 ;  /* 0x0000002327417223 */ /* 0x000fe20000000022 */
[----:B------:R-:W-:Y:S01]  /*3aa0*/  FFMA R18, R46, R50, R19 ;  /* 0x000000322e127223 */ /* 0x000fe20000000013 */
[C---:B------:R-:W-:Y:S01]  /*3ab0*/  FFMA R85, R47.reuse, R43, R16 ;  /* 0x0000002b2f557223 */ /* 0x040fe20000000010 */
[C---:B-----5:R-:W-:Y:S01]  /*3ac0*/  FFMA R16, R20.reuse, R48, R93 ;  /* 0x0000003014107223 */ /* 0x060fe2000000005d */
        /* <DEDUP_REMOVED lines=38> */
[----:B------:R-:W1:Y:S01]  /*3d30*/  LDS.128 R60, [R78.X4+UR5+0x1150] ;  /* 0x001150054e3c7984 */ /* 0x000e620008004c00 */
[C---:B------:R-:W-:Y:S01]  /*3d40*/  FFMA R28, R24.reuse, R56, R117 ;  /* 0x00000038181c7223 */ /* 0x040fe20000000075 */
[----:B------:R-:W-:Y:S01]  /*3d50*/  FFMA R24, R24, R48, R113 ;  /* 0x0000003018187223 */ /* 0x000fe20000000071 */
[C---:B------:R-:W-:Y:S01]  /*3d60*/  FFMA R20, R26.reuse, R42, R29 ;  /* 0x0000002a1a147223 */ /* 0x040fe2000000001d */
[----:B------:R-:W-:Y:S01]  /*3d70*/  FFMA R22, R26, R54, R23 ;  /* 0x000000361a167223 */ /* 0x000fe20000000017 */
[C---:B------:R-:W-:Y:S01]  /*3d80*/  FFMA R21, R25.reuse, R57, R28 ;  /* 0x0000003919157223 */ /* 0x040fe2000000001c */
[----:B------:R-:W-:Y:S01]  /*3d90*/  FFMA R25, R25, R49, R24 ;  /* 0x0000003119197223 */ /* 0x000fe20000000018 */
[C---:B------:R-:W-:Y:S01]  /*3da0*/  FFMA R119, R27.reuse, R43, R20 ;  /* 0x0000002b1b777223 */ /* 0x040fe20000000014 */
[----:B------:R-:W-:Y:S01]  /*3db0*/  FFMA R115, R27, R55, R22 ;  /* 0x000000371b737223 */ /* 0x000fe20000000016 */
[----:B------:R-:W-:Y:S01]  /*3dc0*/  FFMA R71, R39, R31, R30 ;  /* 0x0000001f27477223 */ /* 0x000fe2000000001e */
[C---:B--2---:R-:W-:Y:S01]  /*3dd0*/  FFMA R64, R32.reuse, R40, R64 ;  /* 0x0000002820407223 */ /* 0x044fe20000000040 */
[C---:B------:R-:W-:Y:S01]  /*3de0*/  FFMA R22, R32.reuse, R56, R125 ;  /* 0x0000003820167223 */ /* 0x040fe2000000007d */
[C---:B------:R-:W-:Y:S01]  /*3df0*/  FFMA R20, R32.reuse, R52, R123 ;  /* 0x0000003420147223 */ /* 0x040fe2000000007b */
[----:B------:R-:W-:Y:S01]  /*3e00*/  FFMA R32, R32, R48, R121 ;  /* 0x0000003020207223 */ /* 0x000fe20000000079 */
        /* <DEDUP_REMOVED lines=10> */
[C---:B---3--:R-:W-:Y:S01]  /*3eb0*/  FFMA R66, R16.reuse, R48, R66 ;  /* 0x0000003010427223 */ /* 0x048fe20000000042 */
[----:B------:R-:W-:Y:S01]  /*3ec0*/  FFMA R68, R16, R52, R68 ;  /* 0x0000003410447223 */ /* 0x000fe20000000044 */
[-C--:B------:R-:W-:Y:S01]  /*3ed0*/  FFMA R34, R34, R50.reuse, R33 ;  /* 0x0000003222227223 */ /* 0x080fe20000000021 */
[----:B------:R-:W-:Y:S01]  /*3ee0*/  FFMA R125, R35, R59, R22 ;  /* 0x0000003b237d7223 */ /* 0x000fe20000000016 */
[C---:B------:R-:W-:Y:S01]  /*3ef0*/  FFMA R23, R17.reuse, R49, R66 ;  /* 0x0000003111177223 */ /* 0x040fe20000000042 */
[----:B------:R-:W-:Y:S01]  /*3f00*/  FFMA R21, R17, R53, R68 ;  /* 0x0000003511157223 */ /* 0x000fe20000000044 */
[C---:B------:R-:W-:Y:S01]  /*3f10*/  FFMA R123, R35.reuse, R55, R20 ;  /* 0x00000037237b7223 */ /* 0x040fe20000000014 */
[C---:B------:R-:W-:Y:S01]  /*3f20*/  FFMA R121, R35.reuse, R51, R34 ;  /* 0x0000003323797223 */ /* 0x040fe20000000022 */
[----:B------:R-:W-:Y:S01]  /*3f30*/  FFMA R64, R35, R43, R64 ;  /* 0x0000002b23407223 */ /* 0x000fe20000000040 */
[C---:B------:R-:W-:Y:S01]  /*3f40*/  FFMA R66, R18.reuse, R50, R23 ;  /* 0x0000003212427223 */ /* 0x040fe20000000017 */
[----:B------:R-:W-:Y:S01]  /*3f50*/  FFMA R68, R18, R54, R21 ;  /* 0x0000003612447223 */ /* 0x000fe20000000015 */
[----:B------:R-:W-:Y:S01]  /*3f60*/  FFMA R44, R44, R56, R91 ;  /* 0x000000382c2c7223 */ /* 0x000fe2000000005b */
[----:B------:R-:W-:Y:S01]  /*3f70*/  LDS.128 R32, [R78.X4+UR5+0x60] ;  /* 0x000060054e207984 */ /* 0x000fe20008004c00 */
[C---:B------:R-:W-:Y:S01]  /*3f80*/  FFMA R72, R16.reuse, R40, R72 ;  /* 0x0000002810487223 */ /* 0x040fe20000000048 */
[----:B------:R-:W-:Y:S01]  /*3f90*/  FFMA R70, R16, R56, R70 ;  /* 0x0000003810467223 */ /* 0x000fe20000000046 */
[----:B------:R-:W-:Y:S01]  /*3fa0*/  FFMA R45, R45, R57, R44 ;  /* 0x000000392d2d7223 */ /* 0x000fe2000000002c */
[----:B------:R-:W-:Y:S01]  /*3fb0*/  LDS.128 R20, [R84+0xe0] ;  /* 0x0000e00054147984 */ /* 0x000fe20000000c00 */
[----:B------:R-:W-:Y:S01]  /*3fc0*/  FFMA R25, R17, R41, R72 ;  /* 0x0000002911197223 */ /* 0x000fe20000000048 */
[C---:B------:R-:W-:Y:S01]  /*3fd0*/  FFMA R117, R27.reuse, R59, R24 ;  /* 0x0000003b1b757223 */ /* 0x040fe20000000018 */
[----:B------:R-:W-:Y:S01]  /*3fe0*/  FFMA R46, R46, R58, R45 ;  /* 0x0000003a2e2e7223 */ /* 0x000fe2000000002d */
[----:B------:R-:W3:Y:S01]  /*3ff0*/  LDS.128 R36, [R84+0x60] ;  /* 0x0000600054247984 */ /* 0x000ee20000000c00 */
[----:B------:R-:W-:Y:S01]  /*4000*/  FFMA R113, R27, R51, R26 ;  /* 0x000000331b717223 */ /* 0x000fe2000000001a */
[----:B------:R-:W-:Y:S01]  /*4010*/  FFMA R17, R17, R57, R70 ;  /* 0x0000003911117223 */ /* 0x000fe20000000046 */
[C---:B------:R-:W-:Y:S01]  /*4020*/  FFMA R72, R18.reuse, R42, R25 ;  /* 0x0000002a12487223 */ /* 0x040fe20000000019 */
[-C--:B------:R-:W-:Y:S01]  /*4030*/  FFMA R91, R47, R59.reuse, R46 ;  /* 0x0000003b2f5b7223 */ /* 0x080fe2000000002e */
[----:B------:R-:W4:Y:S01]  /*4040*/  LDS.128 R24, [R84+0x160] ;  /* 0x0001600054187984 */ /* 0x000f220000000c00 */
[----:B------:R-:W-:Y:S01]  /*4050*/  FFMA R70, R18, R58, R17 ;  /* 0x0000003a12467223 */ /* 0x000fe20000000011 */
[C---:B-1----:R-:W-:Y:S01]  /*4060*/  FFMA R18, R60.reuse, R52, R75 ;  /* 0x000000343c127223 */ /* 0x042fe2000000004b */
[C---:B------:R-:W-:Y:S01]  /*4070*/  FFMA R16, R60.reuse, R48, R73 ;  /* 0x000000303c107223 */ /* 0x040fe20000000049 */
[----:B------:R-:W1:Y:S01]  /*4080*/  LDS.128 R44, [R84+0x1e0] ;  /* 0x0001e000542c7984 */ /* 0x000e620000000c00 */
        /* <DEDUP_REMOVED lines=10> */
[----:B------:R-:W5:Y:S01]  /*4130*/  LDS.128 R16, [R78.X4+UR5+0xe0] ;  /* 0x0000e0054e107984 */ /* 0x000f620008004c00 */
[C---:B------:R-:W-:Y:S01]  /*4140*/  FFMA R90, R62.reuse, R58, R73 ;  /* 0x0000003a3e5a7223 */ /* 0x040fe20000000049 */
[C---:B------:R-:W-:Y:S01]  /*4150*/  FFMA R88, R62.reuse, R54, R75 ;  /* 0x000000363e587223 */ /* 0x040fe2000000004b */
[----:B------:R-:W-:Y:S01]  /*4160*/  FFMA R60, R62, R50, R101 ;  /* 0x000000323e3c7223 */ /* 0x000fe20000000065 */
        /* <DEDUP_REMOVED lines=14> */
[----:B------:R-:W2:Y:S01]  /*4250*/  LDS.128 R60, [R78.X4+UR5+0x160] ;  /* 0x000160054e3c7984 */ /* 0x000ea20008004c00 */
[C---:B------:R-:W-:Y:S01]  /*4260*/  FFMA R58, R30.reuse, R58, R57 ;  /* 0x0000003a1e3a7223 */ /* 0x040fe20000000039 */
[C---:B------:R-:W-:Y:S01]  /*4270*/  FFMA R54, R30.reuse, R54, R53 ;  /* 0x000000361e367223 */ /* 0x040fe20000000035 */
[----:B------:R-:W-:Y:S01]  /*4280*/  FFMA R30, R30, R42, R29 ;  /* 0x0000002a1e1e7223 */ /* 0x000fe2000000001d */
[C---:B---3--:R-:W-:Y:S01]  /*4290*/  FFMA R28, R32.reuse, R36, R85 ;  /* 0x00000024201c7223 */ /* 0x048fe20000000055 */
[C---:B------:R-:W-:Y:S01]  /*42a0*/  FFMA R65, R31.reuse, R59, R58 ;  /* 0x0000003b1f417223 */ /* 0x040fe2000000003a */
[C---:B------:R-:W-:Y:S01]  /*42b0*/  FFMA R67, R31.reuse, R55, R54 ;  /* 0x000000371f437223 */ /* 0x040fe20000000036 */
[C---:B------:R-:W-:Y:S01]  /*42c0*/  FFMA R71, R31.reuse, R43, R30 ;  /* 0x0000002b1f477223 */ /* 0x040fe2000000001e */
[C---:B------:R-:W-:Y:S01]  /*42d0*/  FFMA R30, R32.reuse, R20, R87 ;  /* 0x00000014201e7223 */ /* 0x040fe20000000057 */
[----:B------:R-:W-:Y:S01]  /*42e0*/  FFMA R69, R31, R51, R50 ;  /* 0x000000331f457223 */ /* 0x000fe20000000032 */
[C---:B------:R-:W-:Y:S01]  /*42f0*/  FFMA R49, R33.reuse, R37, R28 ;  /* 0x0000002521317223 */ /* 0x040fe2000000001c */
[C---:B----4-:R-:W-:Y:S01]  /*4300*/  FFMA R40, R32.reuse, R24, R89 ;  /* 0x0000001820287223 */ /* 0x050fe20000000059 */
[C---:B------:R-:W-:Y:S01]  /*4310*/  FFMA R43, R33.reuse, R21, R30 ;  /* 0x00000015212b7223 */ /* 0x040fe2000000001e */
[----:B-1----:R-:W-:Y:S01]  /*4320*/  FFMA R32, R32, R44, R91 ;  /* 0x0000002c20207223 */ /* 0x002fe2000000005b */
[----:B------:R-:W1:Y:S01]  /*4330*/  LDS.128 R28, [R78.X4+UR5+0x1e0] ;  /* 0x0001e0054e1c7984 */ /* 0x000e620008004c00 */
[C---:B------:R-:W-:Y:S01]  /*4340*/  FFMA R41, R33.reuse, R25, R40 ;  /* 0x0000001921297223 */ /* 0x040fe20000000028 */
[C---:B------:R-:W-:Y:S01]  /*4350*/  FFMA R96, R34.reuse, R22, R43 ;  /* 0x0000001622607223 */ /* 0x040fe2000000002b */
[----:B------:R-:W-:Y:S01]  /*4360*/  FFMA R33, R33, R45, R32 ;  /* 0x0000002d21217223 */ /* 0x000fe20000000020 */
[C---:B------:R-:W-:Y:S01]  /*4370*/  FFMA R94, R34.reuse, R38, R49 ;  /* 0x00000026225e7223 */ /* 0x040fe20000000031 */
[C---:B------:R-:W-:Y:S01]  /*4380*/  FFMA R98, R34.reuse, R26, R41 ;  /* 0x0000001a22627223 */ /* 0x040fe20000000029 */
[C---:B------:R-:W-:Y:S01]  /*4390*/  FFMA R96, R35.reuse, R23, R96 ;  /* 0x0000001723607223 */ /* 0x040fe20000000060 */
[----:B------:R-:W-:Y:S01]  /*43a0*/  FFMA R102, R34, R46, R33 ;  /* 0x0000002e22667223 */ /* 0x000fe20000000021 */
[C---:B-----5:R-:W-:Y:S01]  /*43b0*/  FFMA R40, R16.reuse, R44, R97 ;  /* 0x0000002c10287223 */ /* 0x060fe20000000061 */
[C---:B------:R-:W-:Y:S01]  /*43c0*/  FFMA R34, R16.reuse, R24, R95 ;  /* 0x0000001810227223 */ /* 0x040fe2000000005f */
        /* <DEDUP_REMOVED lines=13> */
[----:B------:R-:W3:Y:S01]  /*44a0*/  LDS.128 R40, [R78.X4+UR5+0x1060] ;  /* 0x001060054e287984 */ /* 0x000ee20008004c00 */
[C---:B------:R-:W-:Y:S01]  /*44b0*/  FFMA R92, R19.reuse, R47, R92 ;  /* 0x0000002f135c7223 */ /* 0x040fe2000000005c */
[C---:B------:R-:W-:Y:S01]  /*44c0*/  FFMA R90, R19.reuse, R27, R90 ;  /* 0x0000001b135a7223 */ /* 0x040fe2000000005a */
[C---:B--2---:R-:W-:Y:S01]  /*44d0*/  FFMA R74, R60.reuse, R44, R74 ;  /* 0x0000002c3c4a7223 */ /* 0x044fe2000000004a */
        /* <DEDUP_REMOVED lines=9> */
[----:B------:R-:W2:Y:S01]  /*4570*/  LDS.128 R16, [R78.X4+UR5+0x10e0] ;  /* 0x0010e0054e107984 */ /* 0x000ea20008004c00 */
[----:B------:R-:W-:Y:S01]  /*4580*/  FFMA R32, R62, R22, R49 ;  /* 0x000000163e207223 */ /* 0x000fe20000000031 */
[C---:B------:R-:W-:Y:S01]  /*4590*/  FFMA R107, R63.reuse, R47, R48 ;  /* 0x0000002f3f6b7223 */ /* 0x040fe20000000030 */
[C---:B------:R-:W-:Y:S01]  /*45a0*/  FFMA R99, R63.reuse, R27, R34 ;  /* 0x0000001b3f637223 */ /* 0x040fe20000000022 */
[C---:B-1----:R-:W-:Y:S01]  /*45b0*/  FFMA R48, R28.reuse, R44, R117 ;  /* 0x0000002c1c307223 */ /* 0x042fe20000000075 */
        /* <DEDUP_REMOVED lines=13> */
[----:B------:R-:W-:Y:S01]  /*4690*/  FFMA R30, R30, R22, R29 ;  /* 0x000000161e1e7223 */ /* 0x000fe2000000001d */
[C---:B------:R-:W-:Y:S01]  /*46a0*/  FFMA R93, R31.reuse, R27, R48 ;  /* 0x0000001b1f5d7223 */ /* 0x040fe20000000030 */
[C---:B------:R-:W-:Y:S01]  /*46b0*/  FFMA R113, R31.reuse, R39, R28 ;  /* 0x000000271f717223 */ /* 0x040fe2000000001c */
[----:B------:R-:W4:Y:S01]  /*46c0*/  LDS.128 R56, [R78.X4+UR5+0x11e0] ;  /* 0x0011e0054e387984 */ /* 0x000f220008004c00 */
[----:B------:R-:W-:Y:S01]  /*46d0*/  FFMA R91, R31, R23, R30 ;  /* 0x000000171f5b7223 */ /* 0x000fe2000000001e */
[----:B------:R-:W-:-:S02]  /*46e0*/  FFMA R86, R60, R36, R86 ;  /* 0x000000243c567223 */ /* 0x000fc40000000056 */
[----:B------:R-:W-:Y:S01]  /*46f0*/  LDS.128 R52, [R84+0x170] ;  /* 0x0001700054347984 */ /* 0x000fe20000000c00 */
        /* <DEDUP_REMOVED lines=11> */
[-C--:B------:R-:W-:Y:S01]  /*47b0*/  FFMA R61, R61, R37.reuse, R86 ;  /* 0x000000253d3d7223 */ /* 0x080fe20000000056 */
        /* <DEDUP_REMOVED lines=18> */
[----:B------:R-:W2:Y:S01]  /*48e0*/  LDS.128 R72, [R78.X4+UR5+0x70] ;  /* 0x000070054e487984 */ /* 0x000ea20008004c00 */
[C---:B------:R-:W-:Y:S01]  /*48f0*/  FFMA R119, R19.reuse, R47, R18 ;  /* 0x0000002f13777223 */ /* 0x040fe20000000012 */
[-C--:B------:R-:W-:Y:S01]  /*4900*/  FFMA R121, R19, R39.reuse, R16 ;  /* 0x0000002713797223 */ /* 0x080fe20000000010 */
[C---:B-1----:R-:W-:Y:S01]  /*4910*/  FFMA R18, R32.reuse, R24, R103 ;  /* 0x0000001820127223 */ /* 0x042fe20000000067 */
[----:B------:R-:W1:Y:S01]  /*4920*/  LDS.128 R40, [R84+0xf0] ;  /* 0x0000f00054287984 */ /* 0x000e620000000c00 */
[C---:B------:R-:W-:Y:S01]  /*4930*/  FFMA R16, R32.reuse, R20, R101 ;  /* 0x0000001420107223 */ /* 0x040fe20000000065 */
[----:B------:R-:W-:Y:S01]  /*4940*/  FFMA R86, R63, R39, R86 ;  /* 0x000000273f567223 */ /* 0x000fe20000000056 */
[C---:B------:R-:W-:Y:S01]  /*4950*/  FFMA R115, R19.reuse, R23, R60 ;  /* 0x0000001713737223 */ /* 0x040fe2000000003c */
[----:B------:R-:W3:Y:S01]  /*4960*/  LDS.128 R48, [R84+0x70] ;  /* 0x0000700054307984 */ /* 0x000ee20000000c00 */
        /* <DEDUP_REMOVED lines=16> */
[C---:B----4-:R-:W-:Y:S01]  /*4a70*/  FFMA R24, R56.reuse, R24, R67 ;  /* 0x0000001838187223 */ /* 0x050fe20000000043 */
[----:B------:R-:W-:Y:S01]  /*4a80*/  FFMA R109, R35, R39, R34 ;  /* 0x00000027236d7223 */ /* 0x000fe20000000022 */
[C---:B------:R-:W-:Y:S01]  /*4a90*/  FFMA R20, R56.reuse, R20, R69 ;  /* 0x0000001438147223 */ /* 0x040fe20000000045 */
[----:B------:R-:W4:Y:S01]  /*4aa0*/  LDS.128 R32, [R78.X4+UR5+0x170] ;  /* 0x000170054e207984 */ /* 0x000f220008004c00 */
        /* <DEDUP_REMOVED lines=10> */
[----:B------:R-:W4:Y:S01]  /*4b50*/  LDS.128 R24, [R78.X4+UR5+0x1f0] ;  /* 0x0001f0054e187984 */ /* 0x000f220008004c00 */
[----:B--2---:R-:W-:Y:S01]  /*4b60*/  FFMA R98, R72, R52, R98 ;  /* 0x0000003448627223 */ /* 0x004fe20000000062 */
[C---:B------:R-:W-:Y:S01]  /*4b70*/  FFMA R69, R59.reuse, R23, R22 ;  /* 0x000000173b457223 */ /* 0x040fe20000000016 */
[----:B------:R-:W-:Y:S01]  /*4b80*/  FFMA R46, R58, R46, R45 ;  /* 0x0000002e3a2e7223 */ /* 0x000fe2000000002d */
[----:B------:R-:W-:Y:S01]  /*4b90*/  FFMA R71, R59, R39, R38 ;  /* 0x000000273b477223 */ /* 0x000fe20000000026 */
[----:B-1----:R-:W-:Y:S01]  /*4ba0*/  FFMA R96, R72, R40, R96 ;  /* 0x0000002848607223 */ /* 0x002fe20000000060 */
[----:B------:R-:W-:Y:S01]  /*4bb0*/  FFMA R21, R73, R53, R98 ;  /* 0x0000003549157223 */ /* 0x000fe20000000062 */
[----:B------:R-:W-:Y:S01]  /*4bc0*/  FFMA R65, R59, R47, R46 ;  /* 0x0000002f3b417223 */ /* 0x000fe2000000002e */
[----:B------:R-:W-:Y:S01]  /*4bd0*/  LEA R70, R0, 0x6000, 0xe ;  /* 0x0000600000467811 */ /* 0x000fe200078e70ff */
[----:B---3--:R-:W-:Y:S01]  /*4be0*/  FFMA R94, R72, R48, R94 ;  /* 0x00000030485e7223 */ /* 0x008fe2000000005e */
[C---:B------:R-:W-:Y:S01]  /*4bf0*/  FFMA R23, R73.reuse, R41, R96 ;  /* 0x0000002949177223 */ /* 0x040fe20000000060 */
[----:B------:R-:W-:Y:S01]  /*4c00*/  FFMA R22, R74, R54, R21 ;  /* 0x000000364a167223 */ /* 0x000fe20000000015 */
[----:B------:R-:W-:Y:S01]  /*4c10*/  LDS.128 R56, [R78.X4+UR5+0x1170] ;  /* 0x001170054e387984 */ /* 0x000fe20008004c00 */
[----:B-----5:R-:W-:Y:S01]  /*4c20*/  FFMA R102, R72, R28, R102 ;  /* 0x0000001c48667223 */ /* 0x020fe20000000066 */
[----:B------:R-:W-:Y:S01]  /*4c30*/  FFMA R37, R73, R49, R94 ;  /* 0x0000003149257223 */ /* 0x000fe2000000005e */
[----:B------:R-:W-:Y:S01]  /*4c40*/  FFMA R20, R74, R42, R23 ;  /* 0x0000002a4a147223 */ /* 0x000fe20000000017 */
[----:B------:R-:W-:Y:S01]  /*4c50*/  IADD3 R46, P0, R9, UR6, RZ ;  /* 0x00000006092e7c10 */ /* 0x000fe2000ff1e0ff */
[-C--:B------:R-:W-:Y:S01]  /*4c60*/  FFMA R73, R73, R29.reuse, R102 ;  /* 0x0000001d49497223 */ /* 0x080fe20000000066 */
[C---:B------:R-:W-:Y:S01]  /*4c70*/  FFMA R92, R16.reuse, R28, R92 ;  /* 0x0000001c105c7223 */ /* 0x040fe2000000005c */
[C---:B------:R-:W-:Y:S01]  /*4c80*/  FFMA R90, R16.reuse, R52, R90 ;  /* 0x00000034105a7223 */ /* 0x040fe2000000005a */
[C---:B------:R-:W-:Y:S01]  /*4c90*/  FFMA R88, R16.reuse, R40, R88 ;  /* 0x0000002810587223 */ /* 0x040fe20000000058 */
[----:B------:R-:W-:Y:S01]  /*4ca0*/  FFMA R100, R16, R48, R100 ;  /* 0x0000003010647223 */ /* 0x000fe20000000064 */
[C---:B------:R-:W-:Y:S01]  /*4cb0*/  FFMA R72, R74.reuse, R50, R37 ;  /* 0x000000324a487223 */ /* 0x040fe20000000025 */
[-C--:B------:R-:W-:Y:S01]  /*4cc0*/  FFMA R36, R74, R30.reuse, R73 ;  /* 0x0000001e4a247223 */ /* 0x080fe20000000049 */
[C---:B------:R-:W-:Y:S01]  /*4cd0*/  FFMA R37, R17.reuse, R29, R92 ;  /* 0x0000001d11257223 */ /* 0x040fe2000000005c */
[C---:B------:R-:W-:Y:S01]  /*4ce0*/  FFMA R39, R17.reuse, R53, R90 ;  /* 0x0000003511277223 */ /* 0x040fe2000000005a */
[----:B------:R-:W-:Y:S01]  /*4cf0*/  FFMA R45, R17, R41, R88 ;  /* 0x00000029112d7223 */ /* 0x000fe20000000058 */
[C---:B------:R-:W-:Y:S01]  /*4d00*/  FFMA R73, R75.reuse, R43, R20 ;  /* 0x0000002b4b497223 */ /* 0x040fe20000000014 */
[----:B------:R-:W-:Y:S01]  /*4d10*/  FFMA R74, R75, R55, R22 ;  /* 0x000000374b4a7223 */ /* 0x000fe20000000016 */
[----:B------:R-:W-:Y:S01]  /*4d20*/  FFMA R17, R17, R49, R100 ;  /* 0x0000003111117223 */ /* 0x000fe20000000064 */
[C---:B------:R-:W-:Y:S01]  /*4d30*/  FFMA R72, R75.reuse, R51, R72 ;  /* 0x000000334b487223 */ /* 0x040fe20000000048 */
[----:B------:R-:W1:Y:S01]  /*4d40*/  LDS.128 R20, [R78.X4+UR5+0x1070] ;  /* 0x001070054e147984 */ /* 0x000e620008004c00 */
[-C--:B------:R-:W-:Y:S01]  /*4d50*/  FFMA R75, R75, R31.reuse, R36 ;  /* 0x0000001f4b4b7223 */ /* 0x080fe20000000024 */
[C---:B------:R-:W-:Y:S01]  /*4d60*/  FFMA R36, R18.reuse, R30, R37 ;  /* 0x0000001e12247223 */ /* 0x040fe20000000025 */
[C---:B------:R-:W-:Y:S01]  /*4d70*/  FFMA R62, R18.reuse, R54, R39 ;  /* 0x00000036123e7223 */ /* 0x040fe20000000027 */
[C---:B------:R-:W-:Y:S01]  /*4d80*/  FFMA R16, R18.reuse, R42, R45 ;  /* 0x0000002a12107223 */ /* 0x040fe2000000002d */
[----:B------:R-:W-:Y:S01]  /*4d90*/  FFMA R18, R18, R50, R17 ;  /* 0x0000003212127223 */ /* 0x000fe20000000011 */
[C---:B------:R-:W-:Y:S01]  /*4da0*/  FFMA R63, R19.reuse, R31, R36 ;  /* 0x0000001f133f7223 */ /* 0x040fe20000000024 */
[C---:B----4-:R-:W-:Y:S01]  /*4db0*/  FFMA R36, R32.reuse, R28, R107 ;  /* 0x0000001c20247223 */ /* 0x050fe2000000006b */
        /* <DEDUP_REMOVED lines=67> */
[----:B------:R-:W-:Y:S01]  /*51f0*/  IADD3 R86, P1, R4, UR6, RZ ;  /* 0x0000000604567c10 */ /* 0x000fe2000ff3e0ff */
[----:B------:R-:W1:Y:S01]  /*5200*/  LDS.128 R16, [R78.X4+UR5+0x11f0] ;  /* 0x0011f0054e107984 */ /* 0x000e620008004c00 */
[----:B------:R-:W-:Y:S01]  /*5210*/  IADD3 R88, P2, R5, UR6, RZ ;  /* 0x0000000605587c10 */ /* 0x000fe2000ff5e0ff */
[----:B------:R-:W-:Y:S01]  /*5220*/  FFMA R64, R56, R48, R109 ;  /* 0x0000003038407223 */ /* 0x000fe2000000006d */
[----:B------:R-:W-:Y:S01]  /*5230*/  IADD3.X R87, R6, UR7, RZ, P1, !PT ;  /* 0x0000000706577c10 */ /* 0x000fe20008ffe4ff */
[----:B------:R-:W-:Y:S01]  /*5240*/  FFMA R66, R56, R40, R101 ;  /* 0x0000002838427223 */ /* 0x000fe20000000065 */
[----:B------:R-:W-:Y:S01]  /*5250*/  ISETP.GE.U32.AND P1, PT, R82, R76, PT ;  /* 0x0000004c5200720c */ /* 0x000fe20003f26070 */
[C---:B------:R-:W-:Y:S01]  /*5260*/  FFMA R68, R56.reuse, R52, R103 ;  /* 0x0000003438447223 */ /* 0x040fe20000000067 */
[----:B------:R-:W-:Y:S01]  /*5270*/  IADD3 R44, P3, R7, UR6, RZ ;  /* 0x00000006072c7c10 */ /* 0x000fe2000ff7e0ff */
[----:B------:R-:W-:Y:S01]  /*5280*/  FFMA R56, R56, R28, R105 ;  /* 0x0000001c38387223 */ /* 0x000fe20000000069 */
[----:B------:R-:W-:Y:S01]  /*5290*/  LEA R93, R0, R83, 0xd ;  /* 0x00000053005d7211 */ /* 0x000fe200078e68ff */
[----:B------:R-:W-:Y:S06]  /*52a0*/  BAR.SYNC 0x0 ;  /* 0x0000000000007b1d */ /* 0x000fec0000000000 */
[----:B------:R-:W-:Y:S01]  /*52b0*/  IADD3.X R89, R8, UR7, RZ, P2, !PT ;  /* 0x0000000708597c10 */ /* 0x000fe200097fe4ff */
[----:B------:R-:W-:Y:S01]  /*52c0*/  USHF.L.U32 UR5, UR4, 0xd, URZ ;  /* 0x0000000d04057899 */ /* 0x000fe2000800063f */
[----:B------:R-:W-:Y:S01]  /*52d0*/  LEA R95, R0, R81, 0xd ;  /* 0x00000051005f7211 */ /* 0x000fe200078e68ff */
[----:B------:R-:W-:Y:S01]  /*52e0*/  @!PT LDS RZ, [RZ] ;  /* 0x00000000fffff984 */ /* 0x000fe20000000800 */
[----:B------:R-:W-:Y:S01]  /*52f0*/  @!PT LDS RZ, [RZ] ;  /* 0x00000000fffff984 */ /* 0x000fe20000000800 */
[----:B------:R-:W-:Y:S01]  /*5300*/  @!PT LDS RZ, [RZ] ;  /* 0x00000000fffff984 */ /* 0x000fe20000000800 */
[----:B------:R2:W-:Y:S01]  /*5310*/  LDGSTS.E.BYPASS.128 [R93], [R86.64], !P1 ;  /* 0x00000000565d7fae */ /* 0x0005e2000c901c4a */
[----:B------:R-:W-:-:S02]  /*5320*/  IADD3.X R45, R10, UR7, RZ, P3, !PT ;  /* 0x000000070a2d7c10 */ /* 0x000fc40009ffe4ff */
[----:B------:R-:W-:Y:S01]  /*5330*/  IADD3 R84, P2, R11, UR6, RZ ;  /* 0x000000060b547c10 */ /* 0x000fe2000ff5e0ff */
[----:B------:R3:W-:Y:S01]  /*5340*/  LDGSTS.E.BYPASS.128 [R95], [R88.64], !P1 ;  /* 0x00000000585f7fae */ /* 0x0007e2000c901c4a */
[----:B------:R-:W-:Y:S01]  /*5350*/  IADD3 R90, P3, R13, UR6, RZ ;  /* 0x000000060d5a7c10 */ /* 0x000fe2000ff7e0ff */
[----:B------:R-:W-:Y:S01]  /*5360*/  UIADD3 UR6, UP1, UR6, 0x80, URZ ;  /* 0x0000008006067890 */ /* 0x000fe2000ff3e03f */
[-C--:B------:R-:W-:Y:S01]  /*5370*/  IADD3 R97, R83, R70.reuse, RZ ;  /* 0x0000004653617210 */ /* 0x080fe20007ffe0ff */
[----:B------:R-:W0:Y:S01]  /*5380*/  LDGDEPBAR ;  /* 0x00000000000079af */ /* 0x000e220000000000 */
[----:B------:R-:W-:Y:S02]  /*5390*/  IADD3.X R47, R12, UR7, RZ, P0, !PT ;  /* 0x000000070c2f7c10 */ /* 0x000fe400087fe4ff */
[----:B------:R-:W-:Y:S01]  /*53a0*/  IADD3.X R85, R14, UR7, RZ, P2, !PT ;  /* 0x000000070e557c10 */ /* 0x000fe200097fe4ff */
[----:B------:R4:W-:Y:S01]  /*53b0*/  LDGSTS.E.BYPASS.128 [R97], [R44.64], !P1 ;  /* 0x000000002c617fae */ /* 0x0009e2000c901c4a */
[-C--:B--2---:R-:W-:Y:S01]  /*53c0*/  IADD3 R93, R81, R70.reuse, RZ ;  /* 0x00000046515d7210 */ /* 0x084fe20007ffe0ff */
[----:B------:R-:W-:Y:S01]  /*53d0*/  FFMA R87, R57, R53, R68 ;  /* 0x0000003539577223 */ /* 0x000fe20000000044 */
[----:B------:R-:W-:Y:S01]  /*53e0*/  IADD3.X R91, R15, UR7, RZ, P3, !PT ;  /* 0x000000070f5b7c10 */ /* 0x000fe20009ffe4ff */
[----:B---3--:R-:W-:Y:S01]  /*53f0*/  FFMA R89, R57, R41, R66 ;  /* 0x0000002939597223 */ /* 0x008fe20000000042 */
[-C--:B------:R-:W-:Y:S01]  /*5400*/  IADD3 R95, R80, R70.reuse, RZ ;  /* 0x00000046505f7210 */ /* 0x080fe20007ffe0ff */
[----:B------:R2:W-:Y:S01]  /*5410*/  LDGSTS.E.BYPASS.128 [R93], [R46.64], !P1 ;  /* 0x000000002e5d7fae */ /* 0x0005e2000c901c4a */
[----:B------:R-:W-:Y:S01]  /*5420*/  IADD3 R99, R79, R70, RZ ;  /* 0x000000464f637210 */ /* 0x000fe20007ffe0ff */
[----:B------:R-:W-:Y:S01]  /*5430*/  UIADD3.X UR7, URZ, UR7, URZ, UP1, !UPT ;  /* 0x000000073f077290 */ /* 0x000fe20008ffe43f */
[----:B------:R-:W-:Y:S01]  /*5440*/  ISETP.GE.U32.AND P0, PT, R82, 0x90, PT ;  /* 0x000000905200780c */ /* 0x000fe20003f06070 */
[----:B------:R3:W-:Y:S01]  /*5450*/  LDGSTS.E.BYPASS.128 [R95], [R84.64], !P1 ;  /* 0x00000000545f7fae */ /* 0x0007e2000c901c4a */
[C---:B-1----:R-:W-:Y:S01]  /*5460*/  FFMA R28, R16.reuse, R28, R65 ;  /* 0x0000001c101c7223 */ /* 0x042fe20000000041 */
[C---:B------:R-:W-:Y:S01]  /*5470*/  FFMA R52, R16.reuse, R52, R67 ;  /* 0x0000003410347223 */ /* 0x040fe20000000043 */
[C---:B------:R-:W-:Y:S01]  /*5480*/  FFMA R48, R16.reuse, R48, R71 ;  /* 0x0000003010307223 */ /* 0x040fe20000000047 */
[----:B------:R3:W-:Y:S01]  /*5490*/  LDGSTS.E.BYPASS.128 [R99], [R90.64], !P1 ;  /* 0x000000005a637fae */ /* 0x0007e2000c901c4a */
[----:B------:R-:W-:Y:S01]  /*54a0*/  FFMA R16, R16, R40, R69 ;  /* 0x0000002810107223 */ /* 0x000fe20000000045 */
[C---:B----4-:R-:W-:Y:S01]  /*54b0*/  FFMA R45, R57.reuse, R29, R56 ;  /* 0x0000001d392d7223 */ /* 0x050fe20000000038 */
[----:B------:R-:W-:Y:S01]  /*54c0*/  FFMA R57, R57, R49, R64 ;  /* 0x0000003139397223 */ /* 0x000fe20000000040 */
[----:B------:R-:W0:Y:S01]  /*54d0*/  LDGDEPBAR ;  /* 0x00000000000079af */ /* 0x000e220000000000 */
[C---:B------:R-:W-:Y:S01]  /*54e0*/  FFMA R29, R17.reuse, R29, R28 ;  /* 0x0000001d111d7223 */ /* 0x040fe2000000001c */
        /* <DEDUP_REMOVED lines=19> */
[----:B------:R-:W-:-:S04]  /*5620*/  DEPBAR.LE SB0, 0x4 ;  /* 0x000081000000791a */ /* 0x000fc80000000000 */
[----:B------:R-:W-:Y:S06]  /*5630*/  BAR.SYNC 0x0 ;  /* 0x0000000000007b1d */ /* 0x000fec0000000000 */
[----:B---3--:R-:W-:Y:S01]  /*5640*/  @P0 CALL.REL.NOINC `(.L_x_0) ;  /* 0x0000001000000944 */ /* 0x008fe20003c00000 */
[----:B------:R-:W-:Y:S05]  /*5650*/  BRA `(.L_x_1) ;  /* 0xffffb6f000007947 */ /* 0x000fea000383ffff */
.L_x_0:
[----:B------:R-:W1:Y:S01]  /*5660*/  S2R R0, SR_TID.X ;  /* 0x0000000000007919 */ /* 0x000e620000002100 */
[----:B------:R-:W-:Y:S01]  /*5670*/  ULDC UR4, c[0x0][0x180] ;  /* 0x0000600000047ab9 */ /* 0x000fe20000000800 */
[----:B------:R-:W-:-:S04]  /*5680*/  DEPBAR.LE SB0, 0x0 ;  /* 0x000080000000791a */ /* 0x000fc80000000000 */
[----:B------:R-:W-:Y:S01]  /*5690*/  UIMAD UR4, UR4, 0x32, URZ ;  /* 0x00000032040478a4 */ /* 0x000fe2000f8e023f */
[----:B------:R-:W-:Y:S01]  /*56a0*/  CS2R R52, SRZ ;  /* 0x0000000000347805 */ /* 0x000fe2000001ff00 */
[----:B------:R-:W-:Y:S01]  /*56b0*/  CS2R R54, SRZ ;  /* 0x0000000000367805 */ /* 0x000fe2000001ff00 */
[----:B-1----:R-:W-:Y:S02]  /*56c0*/  SHF.R.U32.HI R64, RZ, 0x5, R0 ;  /* 0x00000005ff407819 */ /* 0x002fe40000011600 */
[----:B------:R-:W-:Y:S02]  /*56d0*/  SHF.L.U32 R5, R0, 0x2, RZ ;  /* 0x0000000200057819 */ /* 0x000fe400000006ff */
[----:B------:R-:W-:Y:S02]  /*56e0*/  SGXT.U32 R64, R64, 0x3 ;  /* 0x000000034040781a */ /* 0x000fe40000000000 */
[----:B------:R-:W-:-:S03]  /*56f0*/  LOP3.LUT R2, R2, 0x7c, R5, 0xf8, !PT ;  /* 0x0000007c02027812 */ /* 0x000fc600078ef805 */
[----:B------:R-:W-:Y:S01]  /*5700*/  IMAD R77, R64, 0x210, R77 ;  /* 0x00000210404d7824 */ /* 0x000fe200078e024d */
[----:B------:R-:W-:Y:S01]  /*5710*/  ISETP.GE.AND P0, PT, R2, 0x80, PT ;  /* 0x000000800200780c */ /* 0x000fe20003f06270 */
[----:B------:R-:W-:Y:S06]  /*5720*/  BAR.SYNC 0x0 ;  /* 0x0000000000007b1d */ /* 0x000fec0000000000 */
[----:B------:R-:W-:Y:S01]  /*5730*/  SHF.L.U32 R0, R77, 0x2, RZ ;  /* 0x000000024d007819 */ /* 0x000fe200000006ff */
[----:B------:R-:W-:Y:S01]  /*5740*/  STS.128 [R77.X4], R72 ;  /* 0x000000484d007388 */ /* 0x000fe20000004c00 */
[----:B------:R-:W-:-:S03]  /*5750*/  ISETP.LT.AND P1, PT, R3, UR4, !P0 ;  /* 0x0000000403007c0c */ /* 0x000fc6000c721270 */
[----:B------:R-:W-:Y:S01]  /*5760*/  IMAD R64, R64, -0x630, R0 ;  /* 0xfffff9d040407824 */ /* 0x000fe200078e0200 */
[----:B------:R-:W-:Y:S01]  /*5770*/  MOV R0, 0x4 ;  /* 0x0000000400007802 */ /* 0x000fe20000000f00 */
[----:B------:R-:W-:Y:S01]  /*5780*/  STS.128 [R77.X4+0x210], R60 ;  /* 0x0002103c4d007388 */ /* 0x000fe20000004c00 */
[C---:B------:R-:W-:Y:S02]  /*5790*/  LOP3.LUT R65, R3.reuse, 0x18, RZ, 0xfc, !PT ;  /* 0x0000001803417812 */ /* 0x040fe400078efcff */
[C---:B------:R-:W-:Y:S01]  /*57a0*/  LOP3.LUT R67, R3.reuse, 0x20, RZ, 0xfc, !PT ;  /* 0x0000002003437812 */ /* 0x040fe200078efcff */
[----:B------:R-:W-:Y:S01]  /*57b0*/  STS.128 [R77.X4+0x420], R36 ;  /* 0x000420244d007388 */ /* 0x000fe20000004c00 */
[C---:B------:R-:W-:Y:S02]  /*57c0*/  LOP3.LUT R69, R3.reuse, 0x28, RZ, 0xfc, !PT ;  /* 0x0000002803457812 */ /* 0x040fe400078efcff */
[----:B------:R-:W-:Y:S01]  /*57d0*/  LOP3.LUT R71, R3, 0x30, RZ, 0xfc, !PT ;  /* 0x0000003003477812 */ /* 0x000fe200078efcff */
[----:B------:R-:W-:Y:S01]  /*57e0*/  STS.128 [R77.X4+0x630], R32 ;  /* 0x000630204d007388 */ /* 0x000fe20000004c00 */
[----:B------:R-:W-:-:S03]  /*57f0*/  P2R R4, PR, RZ, 0x2 ;  /* 0x00000002ff047803 */ /* 0x000fc60000000000 */
[----:B------:R-:W-:Y:S06]  /*5800*/  BAR.SYNC 0x0 ;  /* 0x0000000000007b1d */ /* 0x000fec0000000000 */
[----:B------:R-:W-:Y:S01]  /*5810*/  IMAD.WIDE R60, R2, R0, c[0x0][0x160] ;  /* 0x00005800023c7625 */ /* 0x000fe200078e0200 */
[----:B------:R-:W1:Y:S04]  /*5820*/  LDS.128 R48, [R64] ;  /* 0x0000000040307984 */ /* 0x000e680000000c00 */
[----:B------:R-:W2:Y:S04]  /*5830*/  LDS.128 R16, [R64+0x1080] ;  /* 0x0010800040107984 */ /* 0x000ea80000000c00 */
[----:B------:R-:W-:Y:S04]  /*5840*/  LDS.128 R12, [R64+0x2100] ;  /* 0x00210000400c7984 */ /* 0x000fe80000000c00 */
[----:B------:R-:W3:Y:S04]  /*5850*/  LDS.128 R8, [R64+0x3180] ;  /* 0x0031800040087984 */ /* 0x000ee80000000c00 */
[----:B------:R-:W-:Y:S06]  /*5860*/  BAR.SYNC 0x0 ;  /* 0x0000000000007b1d */ /* 0x000fec0000000000 */
[----:B------:R-:W-:Y:S04]  /*5870*/  STS.128 [R77.X4], R24 ;  /* 0x000000184d007388 */ /* 0x000fe80000004c00 */
[----:B------:R-:W-:Y:S04]  /*5880*/  STS.128 [R77.X4+0x210], R20 ;  /* 0x000210144d007388 */ /* 0x000fe80000004c00 */
[----:B------:R-:W-:Y:S04]  /*5890*/  STS.128 [R77.X4+0x420], R44 ;  /* 0x0004202c4d007388 */ /* 0x000fe80000004c00 */
[----:B------:R-:W-:Y:S04]  /*58a0*/  STS.128 [R77.X4+0x630], R28 ;  /* 0x0006301c4d007388 */ /* 0x000fe80000004c00 */
[----:B------:R-:W-:Y:S06]  /*58b0*/  BAR.SYNC 0x0 ;  /* 0x0000000000007b1d */ /* 0x000fec0000000000 */
[----:B------:R4:W1:Y:S01]  /*58c0*/  @P1 LDG.E.EL.128 R52, [R60.64] ;  /* 0x0000000a3c341981 */ /* 0x000862000c2e1d00 */
[----:B------:R-:W-:Y:S01]  /*58d0*/  ISETP.LT.AND P4, PT, R65, UR4, !P0 ;  /* 0x0000000441007c0c */ /* 0x000fe2000c781270 */
[----:B------:R-:W-:Y:S01]  /*58e0*/  CS2R R36, SRZ ;  /* 0x0000000000247805 */ /* 0x000fe2000001ff00 */
[C---:B------:R-:W-:Y:S01]  /*58f0*/  LOP3.LUT R45, R3.reuse, 0x8, RZ, 0xfc, !PT ;  /* 0x00000008032d7812 */ /* 0x040fe200078efcff */
[----:B------:R-:W-:Y:S01]  /*5900*/  CS2R R38, SRZ ;  /* 0x0000000000267805 */ /* 0x000fe2000001ff00 */
[----:B------:R-:W-:Y:S01]  /*5910*/  LOP3.LUT R47, R3, 0x10, RZ, 0xfc, !PT ;  /* 0x00000010032f7812 */ /* 0x000fe200078efcff */
[----:B------:R-:W-:Y:S01]  /*5920*/  CS2R R32, SRZ ;  /* 0x0000000000207805 */ /* 0x000fe2000001ff00 */
[----:B------:R-:W-:Y:S01]  /*5930*/  ISETP.LT.AND P6, PT, R45, UR4, !P0 ;  /* 0x000000042d007c0c */ /* 0x000fe2000c7c1270 */
        /* <DEDUP_REMOVED lines=9> */
[----:B------:R-:W-:Y:S01]  /*59d0*/  LOP3.LUT R73, R3, 0x38, RZ, 0xfc, !PT ;  /* 0x0000003803497812 */ /* 0x000fe200078efcff */
[----:B------:R-:W-:Y:S01]  /*59e0*/  CS2R R24, SRZ ;  /* 0x0000000000187805 */ /* 0x000fe2000001ff00 */
[----:B------:R-:W-:Y:S01]  /*59f0*/  CS2R R26, SRZ ;  /* 0x00000000001a7805 */ /* 0x000fe2000001ff00 */
[----:B------:R-:W-:Y:S01]  /*5a00*/  CS2R R20, SRZ ;  /* 0x0000000000147805 */ /* 0x000fe2000001ff00 */
[----:B------:R-:W-:Y:S01]  /*5a10*/  CS2R R22, SRZ ;  /* 0x0000000000167805 */ /* 0x000fe2000001ff00 */
[----:B------:R4:W2:Y:S01]  /*5a20*/  @P6 LDG.E.EL.128 R36, [R60.64] ;  /* 0x0000000a3c246981 */ /* 0x0008a2000c2e1d00 */
[----:B------:R-:W-:-:S02]  /*5a30*/  ISETP.LT.AND P0, PT, R73, UR4, !P0 ;  /* 0x0000000449007c0c */ /* 0x000fc4000c701270 */
[----:B------:R-:W-:Y:S01]  /*5a40*/  P2R R44, PR, RZ, 0x40 ;  /* 0x00000040ff2c7803 */ /* 0x000fe20000000000 */
[----:B------:R4:W3:Y:S01]  /*5a50*/  @P4 LDG.E.EL.128 R32, [R60.64] ;  /* 0x0000000a3c204981 */ /* 0x0008e2000c2e1d00 */
[----:B------:R-:W-:-:S03]  /*5a60*/  ISETP.NE.AND P6, PT, R4, RZ, PT ;  /* 0x000000ff0400720c */ /* 0x000fc60003fc5270 */
[----:B------:R4:W5:Y:S04]  /*5a70*/  @P5 LDG.E.EL.128 R40, [R60.64] ;  /* 0x0000000a3c285981 */ /* 0x000968000c2e1d00 */
[----:B------:R4:W5:Y:S01]  /*5a80*/  @P3 LDG.E.EL.128 R28, [R60.64] ;  /* 0x0000000a3c1c3981 */ /* 0x000962000c2e1d00 */
[----:B------:R-:W-:-:S03]  /*5a90*/  CS2R R4, SRZ ;  /* 0x0000000000047805 */ /* 0x000fc6000001ff00 */
[----:B------:R4:W5:Y:S01]  /*5aa0*/  @P2 LDG.E.EL.128 R24, [R60.64] ;  /* 0x0000000a3c182981 */ /* 0x000962000c2e1d00 */
[----:B------:R-:W-:-:S03]  /*5ab0*/  CS2R R6, SRZ ;  /* 0x0000000000067805 */ /* 0x000fc6000001ff00 */
[----:B------:R4:W5:Y:S04]  /*5ac0*/  @P1 LDG.E.EL.128 R20, [R60.64] ;  /* 0x0000000a3c141981 */ /* 0x000968000c2e1d00 */
[----:B------:R4:W5:Y:S01]  /*5ad0*/  @P0 LDG.E.EL.128 R4, [R60.64] ;  /* 0x0000000a3c040981 */ /* 0x000962000c2e1d00 */
[----:B------:R-:W-:-:S03]  /*5ae0*/  LEA R63, R3, R2, 0x7 ;  /* 0x00000002033f7211 */ /* 0x000fc600078e38ff */
[----:B------:R-:W1:Y:S02]  /*5af0*/  LDS.128 R56, [R64] ;  /* 0x0000000040387984 */ /* 0x000e640000000c00 */
[----:B------:R-:W-:Y:S01]  /*5b00*/  IMAD.WIDE R62, R63, R0, c[0x0][0x178] ;  /* 0x00005e003f3e7625 */ /* 0x000fe200078e0200 */
[-C--:B------:R-:W-:Y:S02]  /*5b10*/  LEA R3, R45, R2.reuse, 0x7 ;  /* 0x000000022d037211 */ /* 0x080fe400078e38ff */
[-C--:B----4-:R-:W-:Y:S02]  /*5b20*/  LEA R61, R47, R2.reuse, 0x7 ;  /* 0x000000022f3d7211 */ /* 0x090fe400078e38ff */
[-C--:B------:R-:W-:Y:S02]  /*5b30*/  LEA R65, R65, R2.reuse, 0x7 ;  /* 0x0000000241417211 */ /* 0x080fe400078e38ff */
[-C--:B------:R-:W-:Y:S02]  /*5b40*/  LEA R67, R67, R2.reuse, 0x7 ;  /* 0x0000000243437211 */ /* 0x080fe400078e38ff */
[----:B------:R-:W-:-:S02]  /*5b50*/  LEA R69, R69, R2, 0x7 ;  /* 0x0000000245457211 */ /* 0x000fc400078e38ff */
[-C--:B------:R-:W-:Y:S02]  /*5b60*/  LEA R71, R71, R2.reuse, 0x7 ;  /* 0x0000000247477211 */ /* 0x080fe400078e38ff */
[----:B------:R-:W-:Y:S01]  /*5b70*/  LEA R73, R73, R2, 0x7 ;  /* 0x0000000249497211 */ /* 0x000fe200078e38ff */
[----:B------:R-:W-:Y:S01]  /*5b80*/  IMAD.WIDE R2, R3, R0, c[0x0][0x178] ;  /* 0x00005e0003027625 */ /* 0x000fe200078e0200 */
[----:B-1----:R-:W-:Y:S01]  /*5b90*/  FADD R76, R48, R52 ;  /* 0x00000034304c7221 */ /* 0x002fe20000000000 */
[----:B------:R-:W-:Y:S01]  /*5ba0*/  FADD R77, R49, R53 ;  /* 0x00000035314d7221 */ /* 0x000fe20000000000 */
[----:B------:R-:W-:Y:S01]  /*5bb0*/  FADD R78, R50, R54 ;  /* 0x00000036324e7221 */ /* 0x000fe20000000000 */
[----:B------:R-:W-:Y:S02]  /*5bc0*/  FADD R79, R51, R55 ;  /* 0x00000037334f7221 */ /* 0x000fe40000000000 */
[----:B------:R-:W1:Y:S04]  /*5bd0*/  LDS.128 R52, [R64+0x1080] ;  /* 0x0010800040347984 */ /* 0x000e680000000c00 */
[----:B------:R-:W4:Y:S04]  /*5be0*/  LDS.128 R48, [R64+0x2100] ;  /* 0x0021000040307984 */ /* 0x000f280000000c00 */
[----:B------:R-:W-:Y:S01]  /*5bf0*/  @P6 STG.E.128 [R62.64], R76 ;  /* 0x0000004c3e006986 */ /* 0x000fe2000c101d0a */
[----:B------:R-:W-:-:S03]  /*5c00*/  ISETP.NE.AND P6, PT, R44, RZ, PT ;  /* 0x000000ff2c00720c */ /* 0x000fc60003fc5270 */
[----:B------:R-:W4:Y:S01]  /*5c10*/  LDS.128 R44, [R64+0x3180] ;  /* 0x00318000402c7984 */ /* 0x000f220000000c00 */
[----:B--2---:R-:W-:Y:S01]  /*5c20*/  FADD R36, R16, R36 ;  /* 0x0000002410247221 */ /* 0x004fe20000000000 */
[----:B------:R-:W-:Y:S01]  /*5c30*/  FADD R37, R17, R37 ;  /* 0x0000002511257221 */ /* 0x000fe20000000000 */
[----:B------:R-:W-:Y:S01]  /*5c40*/  FADD R38, R18, R38 ;  /* 0x0000002612267221 */ /* 0x000fe20000000000 */
[----:B------:R-:W-:Y:S01]  /*5c50*/  FADD R39, R19, R39 ;  /* 0x0000002713277221 */ /* 0x000fe20000000000 */
[----:B---3--:R-:W-:Y:S01]  /*5c60*/  FADD R32, R8, R32 ;  /* 0x0000002008207221 */ /* 0x008fe20000000000 */
[----:B------:R-:W-:Y:S01]  /*5c70*/  FADD R33, R9, R33 ;  /* 0x0000002109217221 */ /* 0x000fe20000000000 */
[----:B------:R-:W-:Y:S01]  /*5c80*/  FADD R34, R10, R34 ;  /* 0x000000220a227221 */ /* 0x000fe20000000000 */
[----:B------:R-:W-:Y:S01]  /*5c90*/  FADD R35, R11, R35 ;  /* 0x000000230b237221 */ /* 0x000fe20000000000 */
[----:B-----5:R-:W-:Y:S01]  /*5ca0*/  FADD R40, R12, R40 ;  /* 0x000000280c287221 */ /* 0x020fe20000000000 */
[----:B------:R-:W-:Y:S01]  /*5cb0*/  FADD R41, R13, R41 ;  /* 0x000000290d297221 */ /* 0x000fe20000000000 */
[----:B------:R-:W-:Y:S01]  /*5cc0*/  FADD R42, R14, R42 ;  /* 0x0000002a0e2a7221 */ /* 0x000fe20000000000 */
[----:B------:R-:W-:Y:S01]  /*5cd0*/  FADD R43, R15, R43 ;  /* 0x0000002b0f2b7221 */ /* 0x000fe20000000000 */
[-C--:B------:R-:W-:Y:S01]  /*5ce0*/  IMAD.WIDE R8, R61, R0.reuse, c[0x0][0x178] ;  /* 0x00005e003d087625 */ /* 0x080fe200078e0200 */
[----:B------:R-:W-:Y:S01]  /*5cf0*/  FADD R28, R56, R28 ;  /* 0x0000001c381c7221 */ /* 0x000fe20000000000 */
[----:B------:R-:W-:Y:S01]  /*5d00*/  FADD R29, R57, R29 ;  /* 0x0000001d391d7221 */ /* 0x000fe20000000000 */
[----:B------:R-:W-:Y:S01]  /*5d10*/  FADD R30, R58, R30 ;  /* 0x0000001e3a1e7221 */ /* 0x000fe20000000000 */
[-C--:B------:R-:W-:Y:S01]  /*5d20*/  IMAD.WIDE R10, R65, R0.reuse, c[0x0][0x178] ;  /* 0x00005e00410a7625 */ /* 0x080fe200078e0200 */
[----:B------:R-:W-:Y:S01]  /*5d30*/  FADD R31, R59, R31 ;  /* 0x0000001f3b1f7221 */ /* 0x000fe20000000000 */
[----:B------:R2:W-:Y:S02]  /*5d40*/  @P6 STG.E.128 [R2.64], R36 ;  /* 0x0000002402006986 */ /* 0x0005e4000c101d0a */
[-C--:B------:R-:W-:Y:S01]  /*5d50*/  IMAD.WIDE R12, R67, R0.reuse, c[0x0][0x178] ;  /* 0x00005e00430c7625 */ /* 0x080fe200078e0200 */
[----:B-1----:R-:W-:Y:S01]  /*5d60*/  FADD R24, R52, R24 ;  /* 0x0000001834187221 */ /* 0x002fe20000000000 */
[----:B------:R-:W-:Y:S01]  /*5d70*/  FADD R25, R53, R25 ;  /* 0x0000001935197221 */ /* 0x000fe20000000000 */
[----:B------:R-:W-:Y:S01]  /*5d80*/  FADD R26, R54, R26 ;  /* 0x0000001a361a7221 */ /* 0x000fe20000000000 */
[----:B------:R-:W-:Y:S01]  /*5d90*/  FADD R27, R55, R27 ;  /* 0x0000001b371b7221 */ /* 0x000fe20000000000 */
[-C--:B------:R-:W-:Y:S01]  /*5da0*/  IMAD.WIDE R14, R69, R0.reuse, c[0x0][0x178] ;  /* 0x00005e00450e7625 */ /* 0x080fe200078e0200 */
[----:B----4-:R-:W-:Y:S01]  /*5db0*/  FADD R20, R48, R20 ;  /* 0x0000001430147221 */ /* 0x010fe20000000000 */
[----:B------:R-:W-:Y:S01]  /*5dc0*/  FADD R21, R49, R21 ;  /* 0x0000001531157221 */ /* 0x000fe20000000000 */
[----:B------:R-:W-:Y:S01]  /*5dd0*/  FADD R22, R50, R22 ;  /* 0x0000001632167221 */ /* 0x000fe20000000000 */
[----:B------:R-:W-:Y:S01]  /*5de0*/  FADD R23, R51, R23 ;  /* 0x0000001733177221 */ /* 0x000fe20000000000 */
[----:B------:R-:W-:Y:S01]  /*5df0*/  IMAD.WIDE R16, R71, R0, c[0x0][0x178] ;  /* 0x00005e0047107625 */ /* 0x000fe200078e0200 */
[----:B------:R1:W-:Y:S04]  /*5e00*/  @P5 STG.E.128 [R8.64], R40 ;  /* 0x0000002808005986 */ /* 0x0003e8000c101d0a */
[----:B------:R1:W-:Y:S04]  /*5e10*/  @P4 STG.E.128 [R10.64], R32 ;  /* 0x000000200a004986 */ /* 0x0003e8000c101d0a */
[----:B------:R1:W-:Y:S04]  /*5e20*/  @P3 STG.E.128 [R12.64], R28 ;  /* 0x0000001c0c003986 */ /* 0x0003e8000c101d0a */
[----:B------:R1:W-:Y:S01]  /*5e30*/  @P2 STG.E.128 [R14.64], R24 ;  /* 0x000000180e002986 */ /* 0x0003e2000c101d0a */
[----:B------:R-:W-:-:S03]  /*5e40*/  FADD R4, R44, R4 ;  /* 0x000000042c047221 */ /* 0x000fc60000000000 */
[----:B------:R1:W-:Y:S01]  /*5e50*/  @P1 STG.E.128 [R16.64], R20 ;  /* 0x0000001410001986 */ /* 0x0003e2000c101d0a */
[----:B------:R-:W-:Y:S01]  /*5e60*/  FADD R5, R45, R5 ;  /* 0x000000052d057221 */ /* 0x000fe20000000000 */
[----:B------:R-:W-:Y:S01]  /*5e70*/  FADD R6, R46, R6 ;  /* 0x000000062e067221 */ /* 0x000fe20000000000 */
[----:B------:R-:W-:Y:S01]  /*5e80*/  FADD R7, R47, R7 ;  /* 0x000000072f077221 */ /* 0x000fe20000000000 */
[----:B--2---:R-:W-:Y:S01]  /*5e90*/  IMAD.WIDE R2, R73, R0, c[0x0][0x178] ;  /* 0x00005e0049027625 */ /* 0x004fe200078e0200 */
[----:B------:R-:W-:Y:S06]  /*5ea0*/  @!P0 EXIT ;  /* 0x000000000000894d */ /* 0x000fec0003800000 */
[----:B------:R-:W-:Y:S01]  /*5eb0*/  STG.E.128 [R2.64], R4 ;  /* 0x0000000402007986 */ /* 0x000fe2000c101d0a */
[----:B------:R-:W-:Y:S05]  /*5ec0*/  EXIT ;  /* 0x000000000000794d */ /* 0x000fea0003800000 */
.L_x_2:
[----:B------:R-:W-:-:S00]  /*5ed0*/  BRA `(.L_x_2) ;  /* 0xfffffff000007947 */ /* 0x000fc0000383ffff */
[----:B------:R-:W-:-:S00]  /*5ee0*/  NOP ;  /* 0x0000000000007918 */ /* 0x000fc00000000000 */
        /* <DEDUP_REMOVED lines=9> */
.L_x_3:


//--------------------- .nv.shared.triton_mm      --------------------------
	.section	.nv.shared.triton_mm,"aw",@nobits
	.align	16
